// auto-generated by cutlass_sweep.gemm — config: {"arch": "sm_90", "cluster_m": 1, "cluster_n": 1, "dtype": "e5m2", "dtype_b": "e5m2", "layout": "nt", "stages": 0, "tile_k": 64, "tile_m": 64, "tile_n": 256}
#include "cutlass/cutlass.h"
#include "cutlass/gemm/collective/collective_builder.hpp"
#include "cutlass/gemm/device/gemm_universal_adapter.h"
#include "cutlass/gemm/kernel/gemm_universal.hpp"
#include "cutlass/epilogue/collective/collective_builder.hpp"

using ElemA = cutlass::float_e5m2_t;
using ElemB = cutlass::float_e5m2_t;
using ElemCD = cutlass::float_e5m2_t;
using Acc  = float;
using TileShape    = cute::Shape<cute::_64, cute::_256, cute::_64>;
using ClusterShape = cute::Shape<cute::_1, cute::_1, cute::_1>;

using CollectiveEpilogue = typename cutlass::epilogue::collective::CollectiveBuilder<
    cutlass::arch::Sm90, cutlass::arch::OpClassTensorOp,
    TileShape, ClusterShape,
    cutlass::epilogue::collective::EpilogueTileAuto,
    Acc, Acc,
    ElemCD, cutlass::layout::RowMajor, 128 / cutlass::sizeof_bits<ElemCD>::value,
    ElemCD, cutlass::layout::RowMajor, 128 / cutlass::sizeof_bits<ElemCD>::value,
    cutlass::epilogue::collective::EpilogueScheduleAuto
  >::CollectiveOp;

using CollectiveMainloop = typename cutlass::gemm::collective::CollectiveBuilder<
    cutlass::arch::Sm90, cutlass::arch::OpClassTensorOp,
    ElemA, cutlass::layout::RowMajor, 128 / cutlass::sizeof_bits<ElemA>::value,
    ElemB, cutlass::layout::ColumnMajor, 128 / cutlass::sizeof_bits<ElemB>::value,
    Acc,
    TileShape, ClusterShape,
    cutlass::gemm::collective::StageCountAutoCarveout<static_cast<int>(sizeof(typename CollectiveEpilogue::SharedStorage))>,
    cutlass::gemm::collective::KernelScheduleAuto
  >::CollectiveOp;

using GemmKernel = cutlass::gemm::kernel::GemmUniversal<
    cute::Shape<int,int,int,int>,
    CollectiveMainloop,
    CollectiveEpilogue
>;
using Gemm = cutlass::gemm::device::GemmUniversalAdapter<GemmKernel>;

// Force the device kernel symbol into the cubin without needing a host main.
auto* _anchor = &cutlass::device_kernel<GemmKernel>;


// ===== COMPILED SASS (sm_90a) =====

	.target	sm_90a

	.elftype	@"ET_EXEC"


//--------------------- .note.nv.tkinfo           --------------------------
	.section	.note.nv.tkinfo,"",@"SHT_NOTE"
	.sectionflags	@"SHF_NOTE_NV_TKINFO"
	.tkinfo
        /*0018*/ 	.word	0x00000002
        /*0030*/ 	.string	""
        /*0030*/ 	.string	"ptxas"
        /*0030*/ 	.string	"Cuda compilation tools, release 13.0, V13.0.88"
        /*0030*/ 	.string	"Build cuda_13.0.r13.0/compiler.36424714_0"
        /*0030*/ 	.string	"-arch sm_90a -m 64 "



//--------------------- .note.nv.cuinfo           --------------------------
	.section	.note.nv.cuinfo,"",@"SHT_NOTE"
	.sectionflags	@"SHF_NOTE_NV_CUINFO"
        /*0018*/ 	.short	0x0002
        /*001a*/ 	.short	0x005a
        /*001c*/ 	.short	0x0082
	.zero		2


//--------------------- .nv.info                  --------------------------
	.section	.nv.info,"",@"SHT_CUDA_INFO"
	.align	4


	//----- nvinfo : EIATTR_REGCOUNT
	.align		4
        /*0000*/ 	.byte	0x04, 0x2f
        /*0002*/ 	.short	(.L_12 - .L_11)
	.align		4
.L_11:
        /*0004*/ 	.word	index@(_ZN7cutlass13device_kernelINS_4gemm6kernel13GemmUniversalIN4cute5tupleIJiiiiEEENS1_10collective13CollectiveMmaINS1_37MainloopSm90TmaGmmaWarpSpecializedFP8ILi11ENS5_IJNS4_1CILi1EEESB_SB_EEENS1_32KernelTmaWarpSpecializedPingpongEEENS5_IJNSA_ILi64EEENSA_ILi256EEESF_EEENS_12float_e5m2_tENS5_IJlSB_lEEESI_SJ_NS4_8TiledMMAINS4_8MMA_AtomIJNS4_4SM904GMMA31MMA_64x256x32_F32E5M2E5M2_SS_TNILNSN_7ScaleInE1ELSP_1EEEEEENS4_6LayoutISC_NS5_IJNSA_ILi0EEEST_ST_EEEEENS5_IJNS4_10UnderscoreESW_SW_EEEEENS4_13SM90_TMA_LOADENS4_14ComposedLayoutINS4_7SwizzleILi2ELi4ELi3EEENS4_18smem_ptr_flag_bitsILi8EEENSS_INS5_IJNSA_ILi8EEESF_EEENS5_IJSF_SB_EEEEEEEvNS4_8identityESZ_S19_vS1A_EENS_8epilogue10collective6detail29Sm90TmaWarpSpecializedAdapterINS1D_15DefaultEpilogueISI_SJ_SJ_NS1C_6thread17LinearCombinationISI_Li1EffLNS1H_9ScaleType4KindE0ELNS_15FloatRoundStyleE2ESI_EENS1_15EpilogueDefaultEEEEEvvEEEEvNT_6ParamsE)
        /*0008*/ 	.word	0x000000a8


	//----- nvinfo : EIATTR_FRAME_SIZE
	.align		4
.L_12:
        /*000c*/ 	.byte	0x04, 0x11
        /*000e*/ 	.short	(.L_14 - .L_13)
	.align		4
.L_13:
        /*0010*/ 	.word	index@(_ZN7cutlass13device_kernelINS_4gemm6kernel13GemmUniversalIN4cute5tupleIJiiiiEEENS1_10collective13CollectiveMmaINS1_37MainloopSm90TmaGmmaWarpSpecializedFP8ILi11ENS5_IJNS4_1CILi1EEESB_SB_EEENS1_32KernelTmaWarpSpecializedPingpongEEENS5_IJNSA_ILi64EEENSA_ILi256EEESF_EEENS_12float_e5m2_tENS5_IJlSB_lEEESI_SJ_NS4_8TiledMMAINS4_8MMA_AtomIJNS4_4SM904GMMA31MMA_64x256x32_F32E5M2E5M2_SS_TNILNSN_7ScaleInE1ELSP_1EEEEEENS4_6LayoutISC_NS5_IJNSA_ILi0EEEST_ST_EEEEENS5_IJNS4_10UnderscoreESW_SW_EEEEENS4_13SM90_TMA_LOADENS4_14ComposedLayoutINS4_7SwizzleILi2ELi4ELi3EEENS4_18smem_ptr_flag_bitsILi8EEENSS_INS5_IJNSA_ILi8EEESF_EEENS5_IJSF_SB_EEEEEEEvNS4_8identityESZ_S19_vS1A_EENS_8epilogue10collective6detail29Sm90TmaWarpSpecializedAdapterINS1D_15DefaultEpilogueISI_SJ_SJ_NS1C_6thread17LinearCombinationISI_Li1EffLNS1H_9ScaleType4KindE0ELNS_15FloatRoundStyleE2ESI_EENS1_15EpilogueDefaultEEEEEvvEEEEvNT_6ParamsE)
        /*0014*/ 	.word	0x00000110


	//----- nvinfo : EIATTR_MIN_STACK_SIZE
	.align		4
.L_14:
        /*0018*/ 	.byte	0x04, 0x12
        /*001a*/ 	.short	(.L_16 - .L_15)
	.align		4
.L_15:
        /*001c*/ 	.word	index@(_ZN7cutlass13device_kernelINS_4gemm6kernel13GemmUniversalIN4cute5tupleIJiiiiEEENS1_10collective13CollectiveMmaINS1_37MainloopSm90TmaGmmaWarpSpecializedFP8ILi11ENS5_IJNS4_1CILi1EEESB_SB_EEENS1_32KernelTmaWarpSpecializedPingpongEEENS5_IJNSA_ILi64EEENSA_ILi256EEESF_EEENS_12float_e5m2_tENS5_IJlSB_lEEESI_SJ_NS4_8TiledMMAINS4_8MMA_AtomIJNS4_4SM904GMMA31MMA_64x256x32_F32E5M2E5M2_SS_TNILNSN_7ScaleInE1ELSP_1EEEEEENS4_6LayoutISC_NS5_IJNSA_ILi0EEEST_ST_EEEEENS5_IJNS4_10UnderscoreESW_SW_EEEEENS4_13SM90_TMA_LOADENS4_14ComposedLayoutINS4_7SwizzleILi2ELi4ELi3EEENS4_18smem_ptr_flag_bitsILi8EEENSS_INS5_IJNSA_ILi8EEESF_EEENS5_IJSF_SB_EEEEEEEvNS4_8identityESZ_S19_vS1A_EENS_8epilogue10collective6detail29Sm90TmaWarpSpecializedAdapterINS1D_15DefaultEpilogueISI_SJ_SJ_NS1C_6thread17LinearCombinationISI_Li1EffLNS1H_9ScaleType4KindE0ELNS_15FloatRoundStyleE2ESI_EENS1_15EpilogueDefaultEEEEEvvEEEEvNT_6ParamsE)
        /*0020*/ 	.word	0x00000110
.L_16:


//--------------------- .nv.compat                --------------------------
	.section	.nv.compat,"",@"SHT_CUDA_COMPAT_INFO"
	.align	4
        /*0000*/ 	.byte	0x02, 0x09, 0x01, 0x00, 0x02, 0x02, 0x04, 0x00, 0x02, 0x05, 0x05, 0x00, 0x03, 0x07, 0x01, 0x01
        /*0010*/ 	.byte	0x02, 0x03, 0x01, 0x00, 0x02, 0x06, 0x01, 0x00, 0x04, 0x0b, 0x08, 0x00, 0x00, 0x00, 0x00, 0x00
        /*0020*/ 	.byte	0x00, 0x00, 0x00, 0x00


//--------------------- .nv.info._ZN7cutlass13device_kernelINS_4gemm6kernel13GemmUniversalIN4cute5tupleIJiiiiEEENS1_10collective13CollectiveMmaINS1_37MainloopSm90TmaGmmaWarpSpecializedFP8ILi11ENS5_IJNS4_1CILi1EEESB_SB_EEENS1_32KernelTmaWarpSpecializedPingpongEEENS5_IJNSA_ILi64EEENSA_ILi256EEESF_EEENS_12float_e5m2_tENS5_IJlSB_lEEESI_SJ_NS4_8TiledMMAINS4_8MMA_AtomIJNS4_4SM904GMMA31MMA_64x256x32_F32E5M2E5M2_SS_TNILNSN_7ScaleInE1ELSP_1EEEEEENS4_6LayoutISC_NS5_IJNSA_ILi0EEEST_ST_EEEEENS5_IJNS4_10UnderscoreESW_SW_EEEEENS4_13SM90_TMA_LOADENS4_14ComposedLayoutINS4_7SwizzleILi2ELi4ELi3EEENS4_18smem_ptr_flag_bitsILi8EEENSS_INS5_IJNSA_ILi8EEESF_EEENS5_IJSF_SB_EEEEEEEvNS4_8identityESZ_S19_vS1A_EENS_8epilogue10collective6detail29Sm90TmaWarpSpecializedAdapterINS1D_15DefaultEpilogueISI_SJ_SJ_NS1C_6thread17LinearCombinationISI_Li1EffLNS1H_9ScaleType4KindE0ELNS_15FloatRoundStyleE2ESI_EENS1_15EpilogueDefaultEEEEEvvEEEEvNT_6ParamsE --------------------------
	.section	.nv.info._ZN7cutlass13device_kernelINS_4gemm6kernel13GemmUniversalIN4cute5tupleIJiiiiEEENS1_10collective13CollectiveMmaINS1_37MainloopSm90TmaGmmaWarpSpecializedFP8ILi11ENS5_IJNS4_1CILi1EEESB_SB_EEENS1_32KernelTmaWarpSpecializedPingpongEEENS5_IJNSA_ILi64EEENSA_ILi256EEESF_EEENS_12float_e5m2_tENS5_IJlSB_lEEESI_SJ_NS4_8TiledMMAINS4_8MMA_AtomIJNS4_4SM904GMMA31MMA_64x256x32_F32E5M2E5M2_SS_TNILNSN_7ScaleInE1ELSP_1EEEEEENS4_6LayoutISC_NS5_IJNSA_ILi0EEEST_ST_EEEEENS5_IJNS4_10UnderscoreESW_SW_EEEEENS4_13SM90_TMA_LOADENS4_14ComposedLayoutINS4_7SwizzleILi2ELi4ELi3EEENS4_18smem_ptr_flag_bitsILi8EEENSS_INS5_IJNSA_ILi8EEESF_EEENS5_IJSF_SB_EEEEEEEvNS4_8identityESZ_S19_vS1A_EENS_8epilogue10collective6detail29Sm90TmaWarpSpecializedAdapterINS1D_15DefaultEpilogueISI_SJ_SJ_NS1C_6thread17LinearCombinationISI_Li1EffLNS1H_9ScaleType4KindE0ELNS_15FloatRoundStyleE2ESI_EENS1_15EpilogueDefaultEEEEEvvEEEEvNT_6ParamsE,"",@"SHT_CUDA_INFO"
	.sectionflags	@""
	.align	4


	//----- nvinfo : EIATTR_CUDA_API_VERSION
	.align		4
        /*0000*/ 	.byte	0x04, 0x37
        /*0002*/ 	.short	(.L_18 - .L_17)
.L_17:
        /*0004*/ 	.word	0x00000082


	//----- nvinfo : EIATTR_KPARAM_INFO
	.align		4
.L_18:
        /*0008*/ 	.byte	0x04, 0x17
        /*000a*/ 	.short	(.L_20 - .L_19)
.L_19:
        /*000c*/ 	.word	0x00000000
        /*0010*/ 	.short	0x0000
        /*0012*/ 	.short	0x0070
        /*0014*/ 	.byte	0x00, 0xf0, 0x01, 0x10


	//----- nvinfo : EIATTR_SPARSE_MMA_MASK
	.align		4
.L_20:
        /*0018*/ 	.byte	0x03, 0x50
        /*001a*/ 	.short	0x0000


	//----- nvinfo : EIATTR_MAXREG_COUNT
	.align		4
        /*001c*/ 	.byte	0x03, 0x1b
        /*001e*/ 	.short	0x00a8


	//----- nvinfo : EIATTR_NUM_BARRIERS
	.align		4
        /*0020*/ 	.byte	0x02, 0x4c
        /*0022*/ 	.byte	0x01
	.zero		1


	//----- nvinfo : EIATTR_ANNOTATIONS
	.align		4
        /*0024*/ 	.byte	0x04, 0x55
        /*0026*/ 	.short	(.L_22 - .L_21)


	//   ....[0]....
.L_21:
        /*0028*/ 	.word	0x00000001
        /*002c*/ 	.byte	0x60, 0x0c, 0x00, 0x00, 0x01, 0x00, 0x00, 0x00, 0x90, 0x0c, 0x00, 0x00, 0x01, 0x00, 0x00, 0x00
        /* <DEDUP_REMOVED lines=206> */
        /*0d1c*/ 	.byte	0x30, 0x04, 0x01, 0x00


	//----- nvinfo : EIATTR_MERCURY_ISA_VERSION
	.align		4
.L_22:
        /*0d20*/ 	.byte	0x03, 0x5f
        /*0d22*/ 	.short	0x0101


	//----- nvinfo : EIATTR_INT_WARP_WIDE_INSTR_OFFSETS
	.align		4
        /*0d24*/ 	.byte	0x04, 0x31
        /*0d26*/ 	.short	(.L_24 - .L_23)


	//   ....[0]....
.L_23:
        /*0d28*/ 	.word	0x000005c0


	//   ....[1]....
        /*0d2c*/ 	.word	0x000005d0


	//   ....[2]....
        /*0d30*/ 	.word	0x00000640


	//   ....[3]....
        /*0d34*/ 	.word	0x00000650


	//   ....[4]....
        /*0d38*/ 	.word	0x00000660


	//   ....[5]....
        /*0d3c*/ 	.word	0x00000680


	//   ....[6]....
        /*0d40*/ 	.word	0x000006e0


	//   ....[7]....
        /*0d44*/ 	.word	0x00000700


	//----- nvinfo : EIATTR_COOP_GROUP_MASK_REGIDS
	.align		4
.L_24:
        /*0d48*/ 	.byte	0x04, 0x29
        /*0d4a*/ 	.short	(.L_26 - .L_25)


	//   ....[0]....
.L_25:
        /*0d4c*/ 	.word	0xffffffff


	//   ....[1]....
        /*0d50*/ 	.word	0xffffffff


	//   ....[2]....
        /*0d54*/ 	.word	0xffffffff


	//   ....[3]....
        /*0d58*/ 	.word	0xffffffff


	//   ....[4]....
        /*0d5c*/ 	.word	0xffffffff


	//   ....[5]....
        /*0d60*/ 	.word	0xffffffff


	//----- nvinfo : EIATTR_COOP_GROUP_INSTR_OFFSETS
	.align		4
.L_26:
        /*0d64*/ 	.byte	0x04, 0x28
        /*0d66*/ 	.short	(.L_28 - .L_27)


	//   ....[0]....
.L_27:
        /*0d68*/ 	.word	0x00000060


	//   ....[1]....
        /*0d6c*/ 	.word	0x00000090


	//   ....[2]....
        /*0d70*/ 	.word	0x00000190


	//   ....[3]....
        /*0d74*/ 	.word	0x000004b0


	//   ....[4]....
        /*0d78*/ 	.word	0x000004f0


	//   ....[5]....
        /*0d7c*/ 	.word	0x00000530


	//----- nvinfo : EIATTR_REG_RECONFIG
	.align		4
.L_28:
        /*0d80*/ 	.byte	0x01, 0x54
	.zero		2


	//----- nvinfo : EIATTR_MBARRIER_INSTR_OFFSETS
	.align		4
        /*0d84*/ 	.byte	0x04, 0x39
        /*0d86*/ 	.short	(.L_30 - .L_29)


	//   ....[0]....
.L_29:
        /*0d88*/ 	.word	0x00000330
        /*0d8c*/ 	.word	0x000000ff
        /*0d90*/ 	.word	0x00000000
        /*0d94*/ 	.short	0x0100
        /*0d96*/ 	.byte	0x07
	.zero		1


	//   ....[1]....
        /*0d98*/ 	.word	0x00000340
        /*0d9c*/ 	.word	0x000000ff
        /*0da0*/ 	.word	0x00000058
        /*0da4*/ 	.short	0x0100
        /*0da6*/ 	.byte	0x07
	.zero		1


	//   ....[2]....
        /*0da8*/ 	.word	0x00000350
        /*0dac*/ 	.word	0x000000ff
        /*0db0*/ 	.word	0x00000008
        /*0db4*/ 	.short	0x0100
        /*0db6*/ 	.byte	0x07
	.zero		1


	//   ....[3]....
        /*0db8*/ 	.word	0x00000360
        /*0dbc*/ 	.word	0x000000ff
        /*0dc0*/ 	.word	0x00000060
        /*0dc4*/ 	.short	0x0100
        /*0dc6*/ 	.byte	0x07
	.zero		1


	//   ....[4]....
        /*0dc8*/ 	.word	0x00000370
        /*0dcc*/ 	.word	0x000000ff
        /*0dd0*/ 	.word	0x00000010
        /*0dd4*/ 	.short	0x0100
        /*0dd6*/ 	.byte	0x07
	.zero		1


	//   ....[5]....
        /*0dd8*/ 	.word	0x00000380
        /*0ddc*/ 	.word	0x000000ff
        /*0de0*/ 	.word	0x00000068
        /*0de4*/ 	.short	0x0100
        /*0de6*/ 	.byte	0x07
	.zero		1


	//   ....[6]....
        /*0de8*/ 	.word	0x00000390
        /*0dec*/ 	.word	0x000000ff
        /*0df0*/ 	.word	0x00000018
        /*0df4*/ 	.short	0x0100
        /*0df6*/ 	.byte	0x07
	.zero		1


	//   ....[7]....
        /*0df8*/ 	.word	0x000003a0
        /*0dfc*/ 	.word	0x000000ff
        /*0e00*/ 	.word	0x00000070
        /*0e04*/ 	.short	0x0100
        /*0e06*/ 	.byte	0x07
	.zero		1


	//   ....[8]....
        /*0e08*/ 	.word	0x000003b0
        /*0e0c*/ 	.word	0x000000ff
        /*0e10*/ 	.word	0x00000020
        /*0e14*/ 	.short	0x0100
        /*0e16*/ 	.byte	0x07
	.zero		1


	//   ....[9]....
        /*0e18*/ 	.word	0x000003c0
        /*0e1c*/ 	.word	0x000000ff
        /*0e20*/ 	.word	0x00000078
        /*0e24*/ 	.short	0x0100
        /*0e26*/ 	.byte	0x07
	.zero		1


	//   ....[10]....
        /*0e28*/ 	.word	0x000003d0
        /*0e2c*/ 	.word	0x000000ff
        /*0e30*/ 	.word	0x00000028
        /*0e34*/ 	.short	0x0100
        /*0e36*/ 	.byte	0x07
	.zero		1


	//   ....[11]....
        /*0e38*/ 	.word	0x000003e0
        /*0e3c*/ 	.word	0x000000ff
        /*0e40*/ 	.word	0x00000080
        /*0e44*/ 	.short	0x0100
        /*0e46*/ 	.byte	0x07
	.zero		1


	//   ....[12]....
        /*0e48*/ 	.word	0x000003f0
        /*0e4c*/ 	.word	0x000000ff
        /*0e50*/ 	.word	0x00000030
        /*0e54*/ 	.short	0x0100
        /*0e56*/ 	.byte	0x07
	.zero		1


	//   ....[13]....
        /*0e58*/ 	.word	0x00000400
        /*0e5c*/ 	.word	0x000000ff
        /*0e60*/ 	.word	0x00000088
        /*0e64*/ 	.short	0x0100
        /*0e66*/ 	.byte	0x07
	.zero		1


	//   ....[14]....
        /*0e68*/ 	.word	0x00000410
        /*0e6c*/ 	.word	0x000000ff
        /*0e70*/ 	.word	0x00000038
        /*0e74*/ 	.short	0x0100
        /*0e76*/ 	.byte	0x07
	.zero		1


	//   ....[15]....
        /*0e78*/ 	.word	0x00000420
        /*0e7c*/ 	.word	0x000000ff
        /*0e80*/ 	.word	0x00000090
        /*0e84*/ 	.short	0x0100
        /*0e86*/ 	.byte	0x07
	.zero		1


	//   ....[16]....
        /*0e88*/ 	.word	0x00000430
        /*0e8c*/ 	.word	0x000000ff
        /*0e90*/ 	.word	0x00000040
        /*0e94*/ 	.short	0x0100
        /*0e96*/ 	.byte	0x07
	.zero		1


	//   ....[17]....
        /*0e98*/ 	.word	0x00000440
        /*0e9c*/ 	.word	0x000000ff
        /*0ea0*/ 	.word	0x00000098
        /*0ea4*/ 	.short	0x0100
        /*0ea6*/ 	.byte	0x07
	.zero		1


	//   ....[18]....
        /*0ea8*/ 	.word	0x00000450
        /*0eac*/ 	.word	0x000000ff
        /*0eb0*/ 	.word	0x00000048
        /*0eb4*/ 	.short	0x0100
        /*0eb6*/ 	.byte	0x07
	.zero		1


	//   ....[19]....
        /*0eb8*/ 	.word	0x00000460
        /*0ebc*/ 	.word	0x000000ff
        /*0ec0*/ 	.word	0x000000a0
        /*0ec4*/ 	.short	0x0100
        /*0ec6*/ 	.byte	0x07
	.zero		1


	//   ....[20]....
        /*0ec8*/ 	.word	0x00000470
        /*0ecc*/ 	.word	0x000000ff
        /*0ed0*/ 	.word	0x00000050
        /*0ed4*/ 	.short	0x0100
        /*0ed6*/ 	.byte	0x07
	.zero		1


	//   ....[21]....
        /*0ed8*/ 	.word	0x00000480
        /*0edc*/ 	.word	0x000000ff
        /*0ee0*/ 	.word	0x000000a8
        /*0ee4*/ 	.short	0x0100
        /*0ee6*/ 	.byte	0x07
	.zero		1


	//   ....[22]....
        /*0ee8*/ 	.word	0x00000720
        /*0eec*/ 	.word	0x000000ff
        /*0ef0*/ 	.word	0x000000e0
        /*0ef4*/ 	.short	0x0100
        /*0ef6*/ 	.byte	0x07
	.zero		1


	//   ....[23]....
        /*0ef8*/ 	.word	0x00000730
        /*0efc*/ 	.word	0x000000ff
        /*0f00*/ 	.word	0x000000e8
        /*0f04*/ 	.short	0x0100
        /*0f06*/ 	.byte	0x07
	.zero		1


	//   ....[24]....
        /*0f08*/ 	.word	0x00000770
        /*0f0c*/ 	.word	0x000000ff
        /*0f10*/ 	.word	0x000000c0
        /*0f14*/ 	.short	0x0100
        /*0f16*/ 	.byte	0x0a
	.zero		1


	//   ....[25]....
        /*0f18*/ 	.word	0x00000790
        /*0f1c*/ 	.word	0x000000ff
        /*0f20*/ 	.word	0x000000c8
        /*0f24*/ 	.short	0x0100
        /*0f26*/ 	.byte	0x0a
	.zero		1


	//   ....[26]....
        /*0f28*/ 	.word	0x000007a0
        /*0f2c*/ 	.word	0x000000ff
        /*0f30*/ 	.word	0x000000d0
        /*0f34*/ 	.short	0x0100
        /*0f36*/ 	.byte	0x0a
	.zero		1


	//   ....[27]....
        /*0f38*/ 	.word	0x000007b0
        /*0f3c*/ 	.word	0x000000ff
        /*0f40*/ 	.word	0x000000d8
        /*0f44*/ 	.short	0x0100
        /*0f46*/ 	.byte	0x0a
	.zero		1


	//   ....[28]....
        /*0f48*/ 	.word	0x00001690
        /*0f4c*/ 	.word	0x000000ff
        /*0f50*/ 	.word	0xfffffff8
        /*0f54*/ 	.short	0x010a
        /*0f56*/ 	.byte	0x11
	.zero		1


	//   ....[29]....
        /*0f58*/ 	.word	0x00002070
        /*0f5c*/ 	.word	0x000000ff
        /*0f60*/ 	.word	0x00000000
        /*0f64*/ 	.short	0x010a
        /*0f66*/ 	.byte	0x06
	.zero		1


	//   ....[30]....
        /*0f68*/ 	.word	0x000020b0
        /*0f6c*/ 	.word	0x000000ff
        /*0f70*/ 	.word	0x00000000
        /*0f74*/ 	.short	0x010a
        /*0f76*/ 	.byte	0x06
	.zero		1


	//   ....[31]....
        /*0f78*/ 	.word	0x00003290
        /*0f7c*/ 	.word	0x000000ff
        /*0f80*/ 	.word	0x00000000
        /*0f84*/ 	.short	0x010a
        /*0f86*/ 	.byte	0x09
	.zero		1


	//   ....[32]....
        /*0f88*/ 	.word	0x000032d0
        /*0f8c*/ 	.word	0x000000ff
        /*0f90*/ 	.word	0x00000000
        /*0f94*/ 	.short	0x010a
        /*0f96*/ 	.byte	0x09
	.zero		1


	//   ....[33]....
        /*0f98*/ 	.word	0x00004320
        /*0f9c*/ 	.word	0x000000ff
        /*0fa0*/ 	.word	0x00000000
        /*0fa4*/ 	.short	0x0101
        /*0fa6*/ 	.byte	0x08
	.zero		1


	//   ....[34]....
        /*0fa8*/ 	.word	0x000053d0
        /*0fac*/ 	.word	0x000000e3
        /*0fb0*/ 	.word	0x00000000
        /*0fb4*/ 	.short	0x0101
        /*0fb6*/ 	.byte	0x1c
	.zero		1


	//   ....[35]....
        /*0fb8*/ 	.word	0x000054f0
        /*0fbc*/ 	.word	0x000000ff
        /*0fc0*/ 	.word	0x00000000
        /*0fc4*/ 	.short	0x0101
        /*0fc6*/ 	.byte	0x08
	.zero		1


	//   ....[36]....
        /*0fc8*/ 	.word	0x000055a0
        /*0fcc*/ 	.word	0x000000ff
        /*0fd0*/ 	.word	0x00000008
        /*0fd4*/ 	.short	0x010a
        /*0fd6*/ 	.byte	0x11
	.zero		1


	//   ....[37]....
        /*0fd8*/ 	.word	0x0000e790
        /*0fdc*/ 	.word	0x00000003
        /*0fe0*/ 	.word	0x00000000
        /*0fe4*/ 	.short	0x0101
        /*0fe6*/ 	.byte	0x1c
	.zero		1


	//   ....[38]....
        /*0fe8*/ 	.word	0x0000f190
        /*0fec*/ 	.word	0x0000000b
        /*0ff0*/ 	.word	0x00000058
        /*0ff4*/ 	.short	0x010a
        /*0ff6*/ 	.byte	0x3f
	.zero		1


	//   ....[39]....
        /*0ff8*/ 	.word	0x0000f540
        /*0ffc*/ 	.word	0x00000004
        /*1000*/ 	.word	0x000000e8
        /*1004*/ 	.short	0x0101
        /*1006*/ 	.byte	0x3f
	.zero		1


	//   ....[40]....
        /*1008*/ 	.word	0x0000fd30
        /*100c*/ 	.word	0x00000007
        /*1010*/ 	.word	0x00000000
        /*1014*/ 	.short	0x010a
        /*1016*/ 	.byte	0x3f
	.zero		1


	//   ....[41]....
        /*1018*/ 	.word	0x0000fdb0
        /*101c*/ 	.word	0x00000009
        /*1020*/ 	.word	0x00000000
        /*1024*/ 	.short	0x010a
        /*1026*/ 	.byte	0x3f
	.zero		1


	//   ....[42]....
        /*1028*/ 	.word	0x0000fe40
        /*102c*/ 	.word	0x00000006
        /*1030*/ 	.word	0x00000000
        /*1034*/ 	.short	0x010a
        /*1036*/ 	.byte	0x3f
	.zero		1


	//   ....[43]....
        /*1038*/ 	.word	0x0000fed0
        /*103c*/ 	.word	0x00000009
        /*1040*/ 	.word	0x00000000
        /*1044*/ 	.short	0x010a
        /*1046*/ 	.byte	0x3f
	.zero		1


	//   ....[44]....
        /*1048*/ 	.word	0x0000ff60
        /*104c*/ 	.word	0x00000006
        /*1050*/ 	.word	0x00000000
        /*1054*/ 	.short	0x010a
        /*1056*/ 	.byte	0x3f
	.zero		1


	//   ....[45]....
        /*1058*/ 	.word	0x0000fff0
        /*105c*/ 	.word	0x00000009
        /*1060*/ 	.word	0x00000000
        /*1064*/ 	.short	0x010a
        /*1066*/ 	.byte	0x3f
	.zero		1


	//   ....[46]....
        /*1068*/ 	.word	0x00010080
        /*106c*/ 	.word	0x00000006
        /*1070*/ 	.word	0x00000000
        /*1074*/ 	.short	0x010a
        /*1076*/ 	.byte	0x3f
	.zero		1


	//   ....[47]....
        /*1078*/ 	.word	0x00010110
        /*107c*/ 	.word	0x00000009
        /*1080*/ 	.word	0x00000000
        /*1084*/ 	.short	0x010a
        /*1086*/ 	.byte	0x3f
	.zero		1


	//   ....[48]....
        /*1088*/ 	.word	0x000101a0
        /*108c*/ 	.word	0x00000006
        /*1090*/ 	.word	0x00000000
        /*1094*/ 	.short	0x010a
        /*1096*/ 	.byte	0x3f
	.zero		1


	//   ....[49]....
        /*1098*/ 	.word	0x00010230
        /*109c*/ 	.word	0x00000009
        /*10a0*/ 	.word	0x00000000
        /*10a4*/ 	.short	0x010a
        /*10a6*/ 	.byte	0x3f
	.zero		1


	//   ....[50]....
        /*10a8*/ 	.word	0x000102c0
        /*10ac*/ 	.word	0x00000003
        /*10b0*/ 	.word	0x00000000
        /*10b4*/ 	.short	0x010a
        /*10b6*/ 	.byte	0x3f
	.zero		1


	//   ....[51]....
        /*10b8*/ 	.word	0x00010330
        /*10bc*/ 	.word	0x00000003
        /*10c0*/ 	.word	0xfffffff8
        /*10c4*/ 	.short	0x010a
        /*10c6*/ 	.byte	0x3f
	.zero		1


	//   ....[52]....
        /*10c8*/ 	.word	0x00010390
        /*10cc*/ 	.word	0x00000003
        /*10d0*/ 	.word	0x00000000
        /*10d4*/ 	.short	0x010a
        /*10d6*/ 	.byte	0x3f
	.zero		1


	//   ....[53]....
        /*10d8*/ 	.word	0x00010400
        /*10dc*/ 	.word	0x00000000
        /*10e0*/ 	.word	0x00000000
        /*10e4*/ 	.short	0x010a
        /*10e6*/ 	.byte	0x3f
	.zero		1


	//   ....[54]....
        /*10e8*/ 	.word	0x00010470
        /*10ec*/ 	.word	0x00000019
        /*10f0*/ 	.word	0x00000008
        /*10f4*/ 	.short	0x010a
        /*10f6*/ 	.byte	0x3f
	.zero		1


	//   ....[55]....
        /*10f8*/ 	.word	0x00010540
        /*10fc*/ 	.word	0x0000000b
        /*1100*/ 	.word	0x00000058
        /*1104*/ 	.short	0x010a
        /*1106*/ 	.byte	0x3f
	.zero		1


	//   ....[56]....
        /*1108*/ 	.word	0x00010620
        /*110c*/ 	.word	0x00000007
        /*1110*/ 	.word	0x00000000
        /*1114*/ 	.short	0x010a
        /*1116*/ 	.byte	0x3f
	.zero		1


	//   ....[57]....
        /*1118*/ 	.word	0x00010670
        /*111c*/ 	.word	0x00000009
        /*1120*/ 	.word	0x00000000
        /*1124*/ 	.short	0x010a
        /*1126*/ 	.byte	0x3f
	.zero		1


	//   ....[58]....
        /*1128*/ 	.word	0x000106c0
        /*112c*/ 	.word	0x00000006
        /*1130*/ 	.word	0x00000000
        /*1134*/ 	.short	0x010a
        /*1136*/ 	.byte	0x3f
	.zero		1


	//   ....[59]....
        /*1138*/ 	.word	0x00010710
        /*113c*/ 	.word	0x00000009
        /*1140*/ 	.word	0x00000000
        /*1144*/ 	.short	0x010a
        /*1146*/ 	.byte	0x3f
	.zero		1


	//   ....[60]....
        /*1148*/ 	.word	0x00010760
        /*114c*/ 	.word	0x00000006
        /*1150*/ 	.word	0x00000000
        /*1154*/ 	.short	0x010a
        /*1156*/ 	.byte	0x3f
	.zero		1


	//   ....[61]....
        /*1158*/ 	.word	0x000107b0
        /*115c*/ 	.word	0x00000009
        /*1160*/ 	.word	0x00000000
        /*1164*/ 	.short	0x010a
        /*1166*/ 	.byte	0x3f
	.zero		1


	//   ....[62]....
        /*1168*/ 	.word	0x00010800
        /*116c*/ 	.word	0x00000006
        /*1170*/ 	.word	0x00000000
        /*1174*/ 	.short	0x010a
        /*1176*/ 	.byte	0x3f
	.zero		1


	//   ....[63]....
        /*1178*/ 	.word	0x00010850
        /*117c*/ 	.word	0x00000009
        /*1180*/ 	.word	0x00000000
        /*1184*/ 	.short	0x010a
        /*1186*/ 	.byte	0x3f
	.zero		1


	//   ....[64]....
        /*1188*/ 	.word	0x000108a0
        /*118c*/ 	.word	0x00000006
        /*1190*/ 	.word	0x00000000
        /*1194*/ 	.short	0x010a
        /*1196*/ 	.byte	0x3f
	.zero		1


	//   ....[65]....
        /*1198*/ 	.word	0x000108f0
        /*119c*/ 	.word	0x00000009
        /*11a0*/ 	.word	0x00000000
        /*11a4*/ 	.short	0x010a
        /*11a6*/ 	.byte	0x3f
	.zero		1


	//----- nvinfo : EIATTR_NUM_MBARRIERS
	.align		4
.L_30:
        /*11a8*/ 	.byte	0x03, 0x38
        /*11aa*/ 	.short	0x001c


	//----- nvinfo : EIATTR_EXIT_INSTR_OFFSETS
	.align		4
        /*11ac*/ 	.byte	0x04, 0x1c
        /*11ae*/ 	.short	(.L_32 - .L_31)


	//   ....[0]....
.L_31:
        /*11b0*/ 	.word	0x000013c0


	//   ....[1]....
        /*11b4*/ 	.word	0x00001420


	//   ....[2]....
        /*11b8*/ 	.word	0x0000eea0


	//   ....[3]....
        /*11bc*/ 	.word	0x0000eed0


	//   ....[4]....
        /*11c0*/ 	.word	0x00010310


	//----- nvinfo : EIATTR_MAX_THREADS
	.align		4
.L_32:
        /*11c4*/ 	.byte	0x04, 0x05
        /*11c6*/ 	.short	(.L_34 - .L_33)
.L_33:
        /*11c8*/ 	.word	0x00000180
        /*11cc*/ 	.word	0x00000001
        /*11d0*/ 	.word	0x00000001


	//----- nvinfo : EIATTR_CRS_STACK_SIZE
	.align		4
.L_34:
        /*11d4*/ 	.byte	0x04, 0x1e
        /*11d6*/ 	.short	(.L_36 - .L_35)
.L_35:
        /*11d8*/ 	.word	0x00000000


	//----- nvinfo : EIATTR_CBANK_PARAM_SIZE
	.align		4
.L_36:
        /*11dc*/ 	.byte	0x03, 0x19
        /*11de*/ 	.short	0x0470


	//----- nvinfo : EIATTR_PARAM_CBANK
	.align		4
        /*11e0*/ 	.byte	0x04, 0x0a
        /*11e2*/ 	.short	(.L_38 - .L_37)
	.align		4
.L_37:
        /*11e4*/ 	.word	index@(.nv.constant0._ZN7cutlass13device_kernelINS_4gemm6kernel13GemmUniversalIN4cute5tupleIJiiiiEEENS1_10collective13CollectiveMmaINS1_37MainloopSm90TmaGmmaWarpSpecializedFP8ILi11ENS5_IJNS4_1CILi1EEESB_SB_EEENS1_32KernelTmaWarpSpecializedPingpongEEENS5_IJNSA_ILi64EEENSA_ILi256EEESF_EEENS_12float_e5m2_tENS5_IJlSB_lEEESI_SJ_NS4_8TiledMMAINS4_8MMA_AtomIJNS4_4SM904GMMA31MMA_64x256x32_F32E5M2E5M2_SS_TNILNSN_7ScaleInE1ELSP_1EEEEEENS4_6LayoutISC_NS5_IJNSA_ILi0EEEST_ST_EEEEENS5_IJNS4_10UnderscoreESW_SW_EEEEENS4_13SM90_TMA_LOADENS4_14ComposedLayoutINS4_7SwizzleILi2ELi4ELi3EEENS4_18smem_ptr_flag_bitsILi8EEENSS_INS5_IJNSA_ILi8EEESF_EEENS5_IJSF_SB_EEEEEEEvNS4_8identityESZ_S19_vS1A_EENS_8epilogue10collective6detail29Sm90TmaWarpSpecializedAdapterINS1D_15DefaultEpilogueISI_SJ_SJ_NS1C_6thread17LinearCombinationISI_Li1EffLNS1H_9ScaleType4KindE0ELNS_15FloatRoundStyleE2ESI_EENS1_15EpilogueDefaultEEEEEvvEEEEvNT_6ParamsE)
        /*11e8*/ 	.short	0x0210
        /*11ea*/ 	.short	0x0470


	//----- nvinfo : EIATTR_SW_WAR
	.align		4
.L_38:
        /*11ec*/ 	.byte	0x04, 0x36
        /*11ee*/ 	.short	(.L_40 - .L_39)
.L_39:
        /*11f0*/ 	.word	0x00000008
.L_40:


//--------------------- .nv.callgraph             --------------------------
	.section	.nv.callgraph,"",@"SHT_CUDA_CALLGRAPH"
	.align	4
	.sectionentsize	8
	.align		4
        /*0000*/ 	.word	0x00000000
	.align		4
        /*0004*/ 	.word	0xffffffff
	.align		4
        /*0008*/ 	.word	0x00000000
	.align		4
        /*000c*/ 	.word	0xfffffffe
	.align		4
        /*0010*/ 	.word	0x00000000
	.align		4
        /*0014*/ 	.word	0xfffffffd
	.align		4
        /*0018*/ 	.word	0x00000000
	.align		4
        /*001c*/ 	.word	0xfffffffc


//--------------------- .nv.constant4             --------------------------
	.section	.nv.constant4,"a",@progbits
	.align	8
	.align		8
.nv.constant4:
        /*0000*/ 	.dword	_ZN40_INTERNAL_1e0cdd89_4_k_cu_08edb271_221054cuda3std3__45__cpo5beginE
	.align		8
        /*0008*/ 	.dword	_ZN40_INTERNAL_1e0cdd89_4_k_cu_08edb271_221054cuda3std3__45__cpo3endE
	.align		8
        /*0010*/ 	.dword	_ZN40_INTERNAL_1e0cdd89_4_k_cu_08edb271_221054cuda3std3__45__cpo6cbeginE
	.align		8
        /*0018*/ 	.dword	_ZN40_INTERNAL_1e0cdd89_4_k_cu_08edb271_221054cuda3std3__45__cpo4cendE
	.align		8
        /*0020*/ 	.dword	_ZN40_INTERNAL_1e0cdd89_4_k_cu_08edb271_221054cuda3std3__442_GLOBAL__N__1e0cdd89_4_k_cu_08edb271_221056ignoreE
	.align		8
        /*0028*/ 	.dword	_ZN40_INTERNAL_1e0cdd89_4_k_cu_08edb271_221054cuda3std3__419piecewise_constructE
	.align		8
        /*0030*/ 	.dword	_ZN40_INTERNAL_1e0cdd89_4_k_cu_08edb271_221054cuda3std3__48in_placeE
	.align		8
        /*0038*/ 	.dword	_ZN40_INTERNAL_1e0cdd89_4_k_cu_08edb271_221054cuda3std6ranges3__45__cpo4swapE
	.align		8
        /*0040*/ 	.dword	_ZN40_INTERNAL_1e0cdd89_4_k_cu_08edb271_221054cuda3std6ranges3__45__cpo9iter_moveE
	.align		8
        /*0048*/ 	.dword	_ZN40_INTERNAL_1e0cdd89_4_k_cu_08edb271_221054cute7productE
	.align		8
        /*0050*/ 	.dword	_ZN40_INTERNAL_1e0cdd89_4_k_cu_08edb271_221054cute1_E


//--------------------- .text._ZN7cutlass13device_kernelINS_4gemm6kernel13GemmUniversalIN4cute5tupleIJiiiiEEENS1_10collective13CollectiveMmaINS1_37MainloopSm90TmaGmmaWarpSpecializedFP8ILi11ENS5_IJNS4_1CILi1EEESB_SB_EEENS1_32KernelTmaWarpSpecializedPingpongEEENS5_IJNSA_ILi64EEENSA_ILi256EEESF_EEENS_12float_e5m2_tENS5_IJlSB_lEEESI_SJ_NS4_8TiledMMAINS4_8MMA_AtomIJNS4_4SM904GMMA31MMA_64x256x32_F32E5M2E5M2_SS_TNILNSN_7ScaleInE1ELSP_1EEEEEENS4_6LayoutISC_NS5_IJNSA_ILi0EEEST_ST_EEEEENS5_IJNS4_10UnderscoreESW_SW_EEEEENS4_13SM90_TMA_LOADENS4_14ComposedLayoutINS4_7SwizzleILi2ELi4ELi3EEENS4_18smem_ptr_flag_bitsILi8EEENSS_INS5_IJNSA_ILi8EEESF_EEENS5_IJSF_SB_EEEEEEEvNS4_8identityESZ_S19_vS1A_EENS_8epilogue10collective6detail29Sm90TmaWarpSpecializedAdapterINS1D_15DefaultEpilogueISI_SJ_SJ_NS1C_6thread17LinearCombinationISI_Li1EffLNS1H_9ScaleType4KindE0ELNS_15FloatRoundStyleE2ESI_EENS1_15EpilogueDefaultEEEEEvvEEEEvNT_6ParamsE --------------------------
	.section	.text._ZN7cutlass13device_kernelINS_4gemm6kernel13GemmUniversalIN4cute5tupleIJiiiiEEENS1_10collective13CollectiveMmaINS1_37MainloopSm90TmaGmmaWarpSpecializedFP8ILi11ENS5_IJNS4_1CILi1EEESB_SB_EEENS1_32KernelTmaWarpSpecializedPingpongEEENS5_IJNSA_ILi64EEENSA_ILi256EEESF_EEENS_12float_e5m2_tENS5_IJlSB_lEEESI_SJ_NS4_8TiledMMAINS4_8MMA_AtomIJNS4_4SM904GMMA31MMA_64x256x32_F32E5M2E5M2_SS_TNILNSN_7ScaleInE1ELSP_1EEEEEENS4_6LayoutISC_NS5_IJNSA_ILi0EEEST_ST_EEEEENS5_IJNS4_10UnderscoreESW_SW_EEEEENS4_13SM90_TMA_LOADENS4_14ComposedLayoutINS4_7SwizzleILi2ELi4ELi3EEENS4_18smem_ptr_flag_bitsILi8EEENSS_INS5_IJNSA_ILi8EEESF_EEENS5_IJSF_SB_EEEEEEEvNS4_8identityESZ_S19_vS1A_EENS_8epilogue10collective6detail29Sm90TmaWarpSpecializedAdapterINS1D_15DefaultEpilogueISI_SJ_SJ_NS1C_6thread17LinearCombinationISI_Li1EffLNS1H_9ScaleType4KindE0ELNS_15FloatRoundStyleE2ESI_EENS1_15EpilogueDefaultEEEEEvvEEEEvNT_6ParamsE,"ax",@progbits
	.align	128
.text._ZN7cutlass13device_kernelINS_4gemm6kernel13GemmUniversalIN4cute5tupleIJiiiiEEENS1_10collective13CollectiveMmaINS1_37MainloopSm90TmaGmmaWarpSpecializedFP8ILi11ENS5_IJNS4_1CILi1EEESB_SB_EEENS1_32KernelTmaWarpSpecializedPingpongEEENS5_IJNSA_ILi64EEENSA_ILi256EEESF_EEENS_12float_e5m2_tENS5_IJlSB_lEEESI_SJ_NS4_8TiledMMAINS4_8MMA_AtomIJNS4_4SM904GMMA31MMA_64x256x32_F32E5M2E5M2_SS_TNILNSN_7ScaleInE1ELSP_1EEEEEENS4_6LayoutISC_NS5_IJNSA_ILi0EEEST_ST_EEEEENS5_IJNS4_10UnderscoreESW_SW_EEEEENS4_13SM90_TMA_LOADENS4_14ComposedLayoutINS4_7SwizzleILi2ELi4ELi3EEENS4_18smem_ptr_flag_bitsILi8EEENSS_INS5_IJNSA_ILi8EEESF_EEENS5_IJSF_SB_EEEEEEEvNS4_8identityESZ_S19_vS1A_EENS_8epilogue10collective6detail29Sm90TmaWarpSpecializedAdapterINS1D_15DefaultEpilogueISI_SJ_SJ_NS1C_6thread17LinearCombinationISI_Li1EffLNS1H_9ScaleType4KindE0ELNS_15FloatRoundStyleE2ESI_EENS1_15EpilogueDefaultEEEEEvvEEEEvNT_6ParamsE:
        .type           _ZN7cutlass13device_kernelINS_4gemm6kernel13GemmUniversalIN4cute5tupleIJiiiiEEENS1_10collective13CollectiveMmaINS1_37MainloopSm90TmaGmmaWarpSpecializedFP8ILi11ENS5_IJNS4_1CILi1EEESB_SB_EEENS1_32KernelTmaWarpSpecializedPingpongEEENS5_IJNSA_ILi64EEENSA_ILi256EEESF_EEENS_12float_e5m2_tENS5_IJlSB_lEEESI_SJ_NS4_8TiledMMAINS4_8MMA_AtomIJNS4_4SM904GMMA31MMA_64x256x32_F32E5M2E5M2_SS_TNILNSN_7ScaleInE1ELSP_1EEEEEENS4_6LayoutISC_NS5_IJNSA_ILi0EEEST_ST_EEEEENS5_IJNS4_10UnderscoreESW_SW_EEEEENS4_13SM90_TMA_LOADENS4_14ComposedLayoutINS4_7SwizzleILi2ELi4ELi3EEENS4_18smem_ptr_flag_bitsILi8EEENSS_INS5_IJNSA_ILi8EEESF_EEENS5_IJSF_SB_EEEEEEEvNS4_8identityESZ_S19_vS1A_EENS_8epilogue10collective6detail29Sm90TmaWarpSpecializedAdapterINS1D_15DefaultEpilogueISI_SJ_SJ_NS1C_6thread17LinearCombinationISI_Li1EffLNS1H_9ScaleType4KindE0ELNS_15FloatRoundStyleE2ESI_EENS1_15EpilogueDefaultEEEEEvvEEEEvNT_6ParamsE,@function
        .size           _ZN7cutlass13device_kernelINS_4gemm6kernel13GemmUniversalIN4cute5tupleIJiiiiEEENS1_10collective13CollectiveMmaINS1_37MainloopSm90TmaGmmaWarpSpecializedFP8ILi11ENS5_IJNS4_1CILi1EEESB_SB_EEENS1_32KernelTmaWarpSpecializedPingpongEEENS5_IJNSA_ILi64EEENSA_ILi256EEESF_EEENS_12float_e5m2_tENS5_IJlSB_lEEESI_SJ_NS4_8TiledMMAINS4_8MMA_AtomIJNS4_4SM904GMMA31MMA_64x256x32_F32E5M2E5M2_SS_TNILNSN_7ScaleInE1ELSP_1EEEEEENS4_6LayoutISC_NS5_IJNSA_ILi0EEEST_ST_EEEEENS5_IJNS4_10UnderscoreESW_SW_EEEEENS4_13SM90_TMA_LOADENS4_14ComposedLayoutINS4_7SwizzleILi2ELi4ELi3EEENS4_18smem_ptr_flag_bitsILi8EEENSS_INS5_IJNSA_ILi8EEESF_EEENS5_IJSF_SB_EEEEEEEvNS4_8identityESZ_S19_vS1A_EENS_8epilogue10collective6detail29Sm90TmaWarpSpecializedAdapterINS1D_15DefaultEpilogueISI_SJ_SJ_NS1C_6thread17LinearCombinationISI_Li1EffLNS1H_9ScaleType4KindE0ELNS_15FloatRoundStyleE2ESI_EENS1_15EpilogueDefaultEEEEEvvEEEEvNT_6ParamsE,(.L_x_347 - _ZN7cutlass13device_kernelINS_4gemm6kernel13GemmUniversalIN4cute5tupleIJiiiiEEENS1_10collective13CollectiveMmaINS1_37MainloopSm90TmaGmmaWarpSpecializedFP8ILi11ENS5_IJNS4_1CILi1EEESB_SB_EEENS1_32KernelTmaWarpSpecializedPingpongEEENS5_IJNSA_ILi64EEENSA_ILi256EEESF_EEENS_12float_e5m2_tENS5_IJlSB_lEEESI_SJ_NS4_8TiledMMAINS4_8MMA_AtomIJNS4_4SM904GMMA31MMA_64x256x32_F32E5M2E5M2_SS_TNILNSN_7ScaleInE1ELSP_1EEEEEENS4_6LayoutISC_NS5_IJNSA_ILi0EEEST_ST_EEEEENS5_IJNS4_10UnderscoreESW_SW_EEEEENS4_13SM90_TMA_LOADENS4_14ComposedLayoutINS4_7SwizzleILi2ELi4ELi3EEENS4_18smem_ptr_flag_bitsILi8EEENSS_INS5_IJNSA_ILi8EEESF_EEENS5_IJSF_SB_EEEEEEEvNS4_8identityESZ_S19_vS1A_EENS_8epilogue10collective6detail29Sm90TmaWarpSpecializedAdapterINS1D_15DefaultEpilogueISI_SJ_SJ_NS1C_6thread17LinearCombinationISI_Li1EffLNS1H_9ScaleType4KindE0ELNS_15FloatRoundStyleE2ESI_EENS1_15EpilogueDefaultEEEEEvvEEEEvNT_6ParamsE)
        .other          _ZN7cutlass13device_kernelINS_4gemm6kernel13GemmUniversalIN4cute5tupleIJiiiiEEENS1_10collective13CollectiveMmaINS1_37MainloopSm90TmaGmmaWarpSpecializedFP8ILi11ENS5_IJNS4_1CILi1EEESB_SB_EEENS1_32KernelTmaWarpSpecializedPingpongEEENS5_IJNSA_ILi64EEENSA_ILi256EEESF_EEENS_12float_e5m2_tENS5_IJlSB_lEEESI_SJ_NS4_8TiledMMAINS4_8MMA_AtomIJNS4_4SM904GMMA31MMA_64x256x32_F32E5M2E5M2_SS_TNILNSN_7ScaleInE1ELSP_1EEEEEENS4_6LayoutISC_NS5_IJNSA_ILi0EEEST_ST_EEEEENS5_IJNS4_10UnderscoreESW_SW_EEEEENS4_13SM90_TMA_LOADENS4_14ComposedLayoutINS4_7SwizzleILi2ELi4ELi3EEENS4_18smem_ptr_flag_bitsILi8EEENSS_INS5_IJNSA_ILi8EEESF_EEENS5_IJSF_SB_EEEEEEEvNS4_8identityESZ_S19_vS1A_EENS_8epilogue10collective6detail29Sm90TmaWarpSpecializedAdapterINS1D_15DefaultEpilogueISI_SJ_SJ_NS1C_6thread17LinearCombinationISI_Li1EffLNS1H_9ScaleType4KindE0ELNS_15FloatRoundStyleE2ESI_EENS1_15EpilogueDefaultEEEEEvvEEEEvNT_6ParamsE,@"STO_CUDA_ENTRY STV_DEFAULT"
_ZN7cutlass13device_kernelINS_4gemm6kernel13GemmUniversalIN4cute5tupleIJiiiiEEENS1_10collective13CollectiveMmaINS1_37MainloopSm90TmaGmmaWarpSpecializedFP8ILi11ENS5_IJNS4_1CILi1EEESB_SB_EEENS1_32KernelTmaWarpSpecializedPingpongEEENS5_IJNSA_ILi64EEENSA_ILi256EEESF_EEENS_12float_e5m2_tENS5_IJlSB_lEEESI_SJ_NS4_8TiledMMAINS4_8MMA_AtomIJNS4_4SM904GMMA31MMA_64x256x32_F32E5M2E5M2_SS_TNILNSN_7ScaleInE1ELSP_1EEEEEENS4_6LayoutISC_NS5_IJNSA_ILi0EEEST_ST_EEEEENS5_IJNS4_10UnderscoreESW_SW_EEEEENS4_13SM90_TMA_LOADENS4_14ComposedLayoutINS4_7SwizzleILi2ELi4ELi3EEENS4_18smem_ptr_flag_bitsILi8EEENSS_INS5_IJNSA_ILi8EEESF_EEENS5_IJSF_SB_EEEEEEEvNS4_8identityESZ_S19_vS1A_EENS_8epilogue10collective6detail29Sm90TmaWarpSpecializedAdapterINS1D_15DefaultEpilogueISI_SJ_SJ_NS1C_6thread17LinearCombinationISI_Li1EffLNS1H_9ScaleType4KindE0ELNS_15FloatRoundStyleE2ESI_EENS1_15EpilogueDefaultEEEEEvvEEEEvNT_6ParamsE:
[----:B------:R-:W0:Y:S02]  /*0000*/  LDC R1, c[0x0][0x28] ;  /* 0x00000a00ff017b82 */ /* 0x000e240000000800 */
[----:B0-----:R-:W-:Y:S01]  /*0010*/  VIADD R1, R1, 0xfffffef0 ;  /* 0xfffffef001017836 */ /* 0x001fe20000000000 */
[----:B------:R-:W0:Y:S01]  /*0020*/  S2R R2, SR_TID.X ;  /* 0x0000000000027919 */ /* 0x000e220000002100 */
[----:B------:R-:W-:Y:S01]  /*0030*/  ELECT P0, URZ, PT ;  /* 0x00000000003f782f */ /* 0x000fe20003800000 */
[----:B------:R-:W-:Y:S01]  /*0040*/  BSSY B0, `(.L_x_0) ;  /* 0x0000014000007945 */ /* 0x000fe20003800000 */
[----:B0-----:R-:W-:-:S05]  /*0050*/  SHF.R.U32.HI R0, RZ, 0x5, R2 ;  /* 0x00000005ff007819 */ /* 0x001fca0000011602 */
[----:B------:R-:W0:Y:S02]  /*0060*/  SHFL.IDX PT, R3, R0, RZ, 0x1f ;  /* 0x00001fff00037589 */ /* 0x000e2400000e0000 */
[----:B0-----:R-:W-:Y:S02]  /*0070*/  R2UR UR6, R3 ;  /* 0x00000000030672ca */ /* 0x001fe400000e0000 */
[----:B------:R-:W-:-:S05]  /*0080*/  SHF.R.U32.HI R3, RZ, 0x7, R2 ;  /* 0x00000007ff037819 */ /* 0x000fca0000011602 */
[----:B------:R0:W1:Y:S06]  /*0090*/  SHFL.IDX PT, R4, R3, RZ, 0x1f ;  /* 0x00001fff03047589 */ /* 0x00006c00000e0000 */
[----:B------:R-:W-:Y:S02]  /*00a0*/  USHF.R.S32.HI UR4, URZ, 0x1f, UR6 ;  /* 0x0000001f3f047899 */ /* 0x000fe40008011406 */
[----:B------:R-:W-:Y:S02]  /*00b0*/  ISETP.NE.OR P0, PT, RZ, UR6, !P0 ;  /* 0x00000006ff007c0c */ /* 0x000fe4000c705670 */
[----:B------:R-:W-:-:S04]  /*00c0*/  ULEA.HI UR4, UR4, UR6, URZ, 0x2 ;  /* 0x0000000604047291 */ /* 0x000fc8000f8f103f */
[----:B------:R-:W-:-:S04]  /*00d0*/  ULOP3.LUT UR4, UR4, 0xfffffffc, URZ, 0xc0, !UPT ;  /* 0xfffffffc04047892 */ /* 0x000fc8000f8ec03f */
[----:B------:R-:W-:-:S03]  /*00e0*/  UIADD3 UR6, UR6, -UR4, URZ ;  /* 0x8000000406067290 */ /* 0x000fc6000fffe03f */
[----:B0-----:R-:W-:Y:S09]  /*00f0*/  @P0 BRA `(.L_x_1) ;  /* 0x0000000000200947 */ /* 0x001ff20003800000 */
[----:B------:R-:W-:Y:S02]  /*0100*/  ULDC.64 UR4, c[0x0][0x198] ;  /* 0x0000660000047ab9 */ /* 0x000fe40000000a00 */
[----:B------:R-:W-:Y:S02]  /*0110*/  UIADD3 UR8, UP0, UR4, 0xf0, URZ ;  /* 0x000000f004087890 */ /* 0x000fe4000ff1e03f */
[----:B------:R-:W-:Y:S02]  /*0120*/  UIADD3 UR4, UP1, UR4, 0x1f0, URZ ;  /* 0x000001f004047890 */ /* 0x000fe4000ff3e03f */
[----:B------:R-:W-:Y:S02]  /*0130*/  UIADD3.X UR9, URZ, UR5, URZ, UP0, !UPT ;  /* 0x000000053f097290 */ /* 0x000fe400087fe43f */
[----:B------:R-:W-:-:S07]  /*0140*/  UIADD3.X UR5, URZ, UR5, URZ, UP1, !UPT ;  /* 0x000000053f057290 */ /* 0x000fce0008ffe43f */
[----:B------:R0:W-:Y:S02]  /*0150*/  UTMACCTL.PF [UR8] ;  /* 0x00000000080079b9 */ /* 0x0001e40008040000 */
[----:B------:R0:W-:Y:S02]  /*0160*/  UTMACCTL.PF [UR4] ;  /* 0x00000000040079b9 */ /* 0x0001e40008040000 */
[----:B0-----:R-:W-:Y:S01]  /*0170*/  NOP ;  /* 0x0000000000007918 */ /* 0x001fe20000000000 */
.L_x_1:
[----:B------:R-:W-:Y:S05]  /*0180*/  BSYNC B0 ;  /* 0x0000000000007941 */ /* 0x000fea0003800000 */
.L_x_0:
[----:B------:R-:W0:Y:S01]  /*0190*/  SHFL.IDX PT, R5, R0, RZ, 0x1f ;  /* 0x00001fff00057589 */ /* 0x000e2200000e0000 */
[----:B-1----:R-:W-:Y:S01]  /*01a0*/  R2UR UR14, R4 ;  /* 0x00000000040e72ca */ /* 0x002fe200000e0000 */
[----:B------:R-:W-:-:S04]  /*01b0*/  UISETP.NE.AND UP0, UPT, UR6, 0x3, UPT ;  /* 0x000000030600788c */ /* 0x000fc8000bf05270 */
[----:B------:R-:W-:-:S08]  /*01c0*/  UISETP.EQ.OR UP0, UPT, UR6, URZ, !UP0 ;  /* 0x0000003f0600728c */ /* 0x000fd0000c702670 */
[----:B------:R-:W-:Y:S02]  /*01d0*/  UIADD3 UR12, UR14, -0x1, URZ ;  /* 0xffffffff0e0c7890 */ /* 0x000fe4000fffe03f */
[----:B------:R-:W-:Y:S02]  /*01e0*/  UISETP.EQ.AND UP0, UPT, UR14, URZ, UP0 ;  /* 0x0000003f0e00728c */ /* 0x000fe40008702270 */
[----:B------:R-:W-:Y:S02]  /*01f0*/  UISETP.GE.U32.AND UP1, UPT, UR12, 0x2, UPT ;  /* 0x000000020c00788c */ /* 0x000fe4000bf26070 */
[----:B------:R-:W-:Y:S01]  /*0200*/  USEL UR13, URZ, 0x1, !UP0 ;  /* 0x000000013f0d7887 */ /* 0x000fe2000c000000 */
[----:B0-----:R-:W-:-:S03]  /*0210*/  ISETP.NE.AND P0, PT, R5, RZ, PT ;  /* 0x000000ff0500720c */ /* 0x001fc60003f05270 */
[----:B------:R-:W-:-:S10]  /*0220*/  USEL UR13, UR13, 0x2, UP1 ;  /* 0x000000020d0d7887 */ /* 0x000fd40008800000 */
[----:B------:R-:W-:Y:S05]  /*0230*/  @P0 BRA `(.L_x_2) ;  /* 0x00000000009c0947 */ /* 0x000fea0003800000 */
[----:B------:R-:W-:Y:S01]  /*0240*/  ELECT P0, URZ, PT ;  /* 0x00000000003f782f */ /* 0x000fe20003800000 */
[----:B------:R-:W-:-:S12]  /*0250*/  BSSY B0, `(.L_x_2) ;  /* 0x0000025000007945 */ /* 0x000fd80003800000 */
[----:B------:R-:W-:Y:S05]  /*0260*/  @!P0 BRA `(.L_x_3) ;  /* 0x00000000008c8947 */ /* 0x000fea0003800000 */
[----:B------:R-:W0:Y:S01]  /*0270*/  S2UR UR7, SR_CgaCtaId ;  /* 0x00000000000779c3 */ /* 0x000e220000008800 */
[----:B------:R-:W-:Y:S01]  /*0280*/  UMOV UR4, 0x400 ;  /* 0x0000040000047882 */ /* 0x000fe20000000000 */
[----:B------:R-:W-:Y:S01]  /*0290*/  UMOV UR5, 0x1 ;  /* 0x0000000100057882 */ /* 0x000fe20000000000 */
[----:B------:R-:W-:Y:S02]  /*02a0*/  UMOV UR8, 0x80 ;  /* 0x0000008000087882 */ /* 0x000fe40000000000 */
[----:B------:R-:W-:-:S04]  /*02b0*/  UIADD3 UR8, -UR8, 0x100000, URZ ;  /* 0x0010000008087890 */ /* 0x000fc8000fffe13f */
[----:B------:R-:W-:Y:S02]  /*02c0*/  USHF.L.U32 UR9, UR8, 0xb, URZ ;  /* 0x0000000b08097899 */ /* 0x000fe4000800063f */
[----:B------:R-:W-:Y:S02]  /*02d0*/  USHF.L.U32 UR8, UR8, 0x1, URZ ;  /* 0x0000000108087899 */ /* 0x000fe4000800063f */
[----:B0-----:R-:W-:Y:S02]  /*02e0*/  ULEA UR7, UR7, UR4, 0x18 ;  /* 0x0000000407077291 */ /* 0x001fe4000f8ec03f */
[----:B------:R-:W-:-:S04]  /*02f0*/  UIADD3 UR4, -UR5, 0x100000, URZ ;  /* 0x0010000005047890 */ /* 0x000fc8000fffe13f */
[----:B------:R-:W-:Y:S02]  /*0300*/  USHF.L.U32 UR5, UR4, 0xb, URZ ;  /* 0x0000000b04057899 */ /* 0x000fe4000800063f */
[----:B------:R-:W-:Y:S01]  /*0310*/  USHF.L.U32 UR4, UR4, 0x1, URZ ;  /* 0x0000000104047899 */ /* 0x000fe2000800063f */
[----:B------:R-:W0:Y:S11]  /*0320*/  FENCE.VIEW.ASYNC.S ;  /* 0x00000000000073c6 */ /* 0x000e360000000000 */
[----:B0-----:R0:W1:Y:S01]  /*0330*/  SYNCS.EXCH.64 URZ, [UR7], UR4 ;  /* 0x00000004073f75b2 */ /* 0x0010620008000100 */
[----:B------:R0:W2:Y:S01]  /*0340*/  SYNCS.EXCH.64 URZ, [UR7+0x58], UR8 ;  /* 0x00005808073f75b2 */ /* 0x0000a20008000100 */
[----:B------:R0:W3:Y:S01]  /*0350*/  SYNCS.EXCH.64 URZ, [UR7+0x8], UR4 ;  /* 0x00000804073f75b2 */ /* 0x0000e20008000100 */
[----:B------:R0:W4:Y:S01]  /*0360*/  SYNCS.EXCH.64 URZ, [UR7+0x60], UR8 ;  /* 0x00006008073f75b2 */ /* 0x0001220008000100 */
[----:B------:R0:W0:Y:S01]  /*0370*/  SYNCS.EXCH.64 URZ, [UR7+0x10], UR4 ;  /* 0x00001004073f75b2 */ /* 0x0000220008000100 */
        /* <DEDUP_REMOVED lines=17> */
[----:B------:R-:W-:Y:S01]  /*0490*/  NOP ;  /* 0x0000000000007918 */ /* 0x000fe20000000000 */
.L_x_3:
[----:B0-----:R-:W-:Y:S05]  /*04a0*/  BSYNC B0 ;  /* 0x0000000000007941 */ /* 0x001fea0003800000 */
.L_x_2:
[----:B------:R-:W0:Y:S01]  /*04b0*/  SHFL.IDX PT, R5, R0, RZ, 0x1f ;  /* 0x00001fff00057589 */ /* 0x000e2200000e0000 */
[----:B------:R-:W-:Y:S01]  /*04c0*/  ELECT P0, URZ, PT ;  /* 0x00000000003f782f */ /* 0x000fe20003800000 */
[----:B------:R-:W-:Y:S01]  /*04d0*/  NOP ;  /* 0x0000000000007918 */ /* 0x000fe20000000000 */
[----:B------:R-:W-:Y:S01]  /*04e0*/  ELECT P1, URZ, PT ;  /* 0x00000000003f782f */ /* 0x000fe20003820000 */
[----:B------:R-:W5:Y:S01]  /*04f0*/  SHFL.IDX PT, R4, R0, RZ, 0x1f ;  /* 0x00001fff00047589 */ /* 0x000f6200000e0000 */
[----:B------:R-:W-:Y:S01]  /*0500*/  UMOV UR4, 0x20 ;  /* 0x0000002000047882 */ /* 0x000fe20000000000 */
[----:B------:R-:W-:Y:S01]  /*0510*/  UMOV UR9, 0x80 ;  /* 0x0000008000097882 */ /* 0x000fe20000000000 */
[----:B------:R-:W-:Y:S01]  /*0520*/  NOP ;  /* 0x0000000000007918 */ /* 0x000fe20000000000 */
[----:B------:R1:W2:Y:S01]  /*0530*/  SHFL.IDX PT, R0, R3, RZ, 0x1f ;  /* 0x00001fff03007589 */ /* 0x0002a200000e0000 */
[----:B------:R-:W-:Y:S01]  /*0540*/  ULDC.64 UR22, c[0x0][0x208] ;  /* 0x0000820000167ab9 */ /* 0x000fe20000000a00 */
[----:B-1----:R-:W-:-:S04]  /*0550*/  SHF.R.S32.HI R3, RZ, 0x1f, R2 ;  /* 0x0000001fff037819 */ /* 0x002fc80000011402 */
[----:B------:R-:W-:Y:S02]  /*0560*/  LEA.HI R3, R3, R2, RZ, 0x7 ;  /* 0x0000000203037211 */ /* 0x000fe400078f38ff */
[----:B0-----:R-:W-:Y:S02]  /*0570*/  ISETP.NE.OR P0, PT, R5, RZ, !P0 ;  /* 0x000000ff0500720c */ /* 0x001fe40004705670 */
[----:B------:R-:W-:Y:S02]  /*0580*/  LOP3.LUT R3, R3, 0xffffff80, RZ, 0xc0, !PT ;  /* 0xffffff8003037812 */ /* 0x000fe400078ec0ff */
[----:B-----5:R-:W-:-:S03]  /*0590*/  ISETP.NE.OR P1, PT, R4, RZ, !P1 ;  /* 0x000000ff0400720c */ /* 0x020fc60004f25670 */
[----:B------:R-:W-:Y:S01]  /*05a0*/  IMAD.IADD R3, R2, 0x1, -R3 ;  /* 0x0000000102037824 */ /* 0x000fe200078e0a03 */
[----:B--2---:R-:W-:-:S05]  /*05b0*/  R2UR UR17, R0 ;  /* 0x00000000001172ca */ /* 0x004fca00000e0000 */
[----:B------:R-:W-:-:S04]  /*05c0*/  VOTEU.ALL UP0, P0 ;  /* 0x00000000003f7886 */ /* 0x000fc80000000000 */
[----:B------:R-:W-:Y:S01]  /*05d0*/  VOTEU.ALL UP1, P1 ;  /* 0x00000000003f7886 */ /* 0x000fe20000820000 */
[----:B------:R-:W0:Y:S01]  /*05e0*/  @!UP0 S2UR UR8, SR_CgaCtaId ;  /* 0x00000000000889c3 */ /* 0x000e220000008800 */
[----:B------:R-:W-:Y:S01]  /*05f0*/  @!UP0 UMOV UR7, 0x400 ;  /* 0x0000040000078882 */ /* 0x000fe20000000000 */
[----:B------:R-:W-:-:S04]  /*0600*/  @!UP0 UIADD3 UR4, -UR4, 0x100000, URZ ;  /* 0x0010000004048890 */ /* 0x000fc8000fffe13f */
[----:B------:R-:W-:Y:S02]  /*0610*/  @!UP0 USHF.L.U32 UR5, UR4, 0xb, URZ ;  /* 0x0000000b04058899 */ /* 0x000fe4000800063f */
[----:B------:R-:W-:Y:S01]  /*0620*/  @!UP0 USHF.L.U32 UR4, UR4, 0x1, URZ ;  /* 0x0000000104048899 */ /* 0x000fe2000800063f */
[----:B------:R-:W-:Y:S01]  /*0630*/  @!UP1 UMOV UR10, 0x400 ;  /* 0x00000400000a9882 */ /* 0x000fe20000000000 */
[----:B------:R-:W-:Y:S01]  /*0640*/  VOTEU.ALL UP2, P1 ;  /* 0x00000000003f7886 */ /* 0x000fe20000840000 */
[----:B------:R-:W-:Y:S01]  /*0650*/  VOTEU.ALL UP3, P1 ;  /* 0x00000000003f7886 */ /* 0x000fe20000860000 */
[----:B------:R-:W-:Y:S01]  /*0660*/  VOTEU.ALL UP4, P1 ;  /* 0x00000000003f7886 */ /* 0x000fe20000880000 */
[----:B------:R-:W1:Y:S01]  /*0670*/  @!UP1 S2UR UR11, SR_CgaCtaId ;  /* 0x00000000000b99c3 */ /* 0x000e620000008800 */
[----:B------:R-:W-:Y:S01]  /*0680*/  VOTEU.ALL UP5, P1 ;  /* 0x00000000003f7886 */ /* 0x000fe200008a0000 */
[----:B------:R-:W-:Y:S01]  /*0690*/  ISETP.NE.AND P1, PT, RZ, UR14, PT ;  /* 0x0000000eff007c0c */ /* 0x000fe2000bf25270 */
[----:B0-----:R-:W-:-:S02]  /*06a0*/  @!UP0 ULEA UR7, UR8, UR7, 0x18 ;  /* 0x0000000708078291 */ /* 0x001fc4000f8ec03f */
[----:B------:R-:W-:-:S04]  /*06b0*/  @!UP1 UIADD3 UR8, -UR9, 0x100000, URZ ;  /* 0x0010000009089890 */ /* 0x000fc8000fffe13f */
[----:B------:R-:W-:Y:S02]  /*06c0*/  @!UP1 USHF.L.U32 UR9, UR8, 0xb, URZ ;  /* 0x0000000b08099899 */ /* 0x000fe4000800063f */
[----:B------:R-:W-:Y:S01]  /*06d0*/  @!UP1 USHF.L.U32 UR8, UR8, 0x1, URZ ;  /* 0x0000000108089899 */ /* 0x000fe2000800063f */
[----:B------:R-:W-:Y:S01]  /*06e0*/  VOTEU.ALL UP0, P0 ;  /* 0x00000000003f7886 */ /* 0x000fe20000000000 */
[----:B-1----:R-:W-:Y:S01]  /*06f0*/  @!UP1 ULEA UR10, UR11, UR10, 0x18 ;  /* 0x0000000a0b0a9291 */ /* 0x002fe2000f8ec03f */
[----:B------:R-:W-:Y:S01]  /*0700*/  VOTEU.ALL UP1, P0 ;  /* 0x00000000003f7886 */ /* 0x000fe20000020000 */
[----:B------:R-:W0:Y:S02]  /*0710*/  FENCE.VIEW.ASYNC.S ;  /* 0x00000000000073c6 */ /* 0x000e240000000000 */
[----:B0-----:R-:W3:Y:S02]  /*0720*/  @!UP0 SYNCS.EXCH.64 URZ, [UR7+0xe0], UR4 ;  /* 0x0000e004073f85b2 */ /* 0x001ee40008000100 */
[----:B------:R0:W3:Y:S01]  /*0730*/  @!UP1 SYNCS.EXCH.64 URZ, [UR7+0xe8], UR4 ;  /* 0x0000e804073f95b2 */ /* 0x0000e20008000100 */
[----:B------:R-:W-:Y:S01]  /*0740*/  NOP ;  /* 0x0000000000007918 */ /* 0x000fe20000000000 */
[----:B0-----:R-:W-:-:S02]  /*0750*/  ULDC.64 UR4, c[0x0][0x598] ;  /* 0x0001660000047ab9 */ /* 0x001fc40000000a00 */
[----:B------:R-:W-:Y:S02]  /*0760*/  ISETP.NE.U32.AND P0, PT, RZ, UR4, PT ;  /* 0x00000004ff007c0c */ /* 0x000fe4000bf05070 */
[----:B------:R0:W3:Y:S02]  /*0770*/  @!UP2 SYNCS.EXCH.64 URZ, [UR10+0xc0], UR8 ;  /* 0x0000c0080a3fa5b2 */ /* 0x0000e40008000100 */
[----:B------:R-:W-:Y:S01]  /*0780*/  ISETP.NE.AND.EX P0, PT, RZ, UR5, PT, P0 ;  /* 0x00000005ff007c0c */ /* 0x000fe2000bf05300 */
[----:B------:R0:W3:Y:S01]  /*0790*/  @!UP3 SYNCS.EXCH.64 URZ, [UR10+0xc8], UR8 ;  /* 0x0000c8080a3fb5b2 */ /* 0x0000e20008000100 */
[----:B------:R0:W3:Y:S01]  /*07a0*/  @!UP4 SYNCS.EXCH.64 URZ, [UR10+0xd0], UR8 ;  /* 0x0000d0080a3fc5b2 */ /* 0x0000e20008000100 */
[----:B------:R0:W3:Y:S01]  /*07b0*/  @!UP5 SYNCS.EXCH.64 URZ, [UR10+0xd8], UR8 ;  /* 0x0000d8080a3fd5b2 */ /* 0x0000e20008000100 */
[----:B------:R-:W-:Y:S01]  /*07c0*/  NOP ;  /* 0x0000000000007918 */ /* 0x000fe20000000000 */
[----:B---34-:R-:W-:Y:S08]  /*07d0*/  BAR.SYNC.DEFER_BLOCKING 0x0 ;  /* 0x0000000000007b1d */ /* 0x018ff00000010000 */
[----:B0-----:R-:W-:Y:S05]  /*07e0*/  @!P0 BRA `(.L_x_4) ;  /* 0x0000000000208947 */ /* 0x001fea0003800000 */
[----:B------:R-:W0:Y:S02]  /*07f0*/  LDC.64 R4, c[0x0][0x598] ;  /* 0x00016600ff047b82 */ /* 0x000e240000000a00 */
[----:B0-----:R-:W2:Y:S02]  /*0800*/  LDG.E.64 R4, desc[UR22][R4.64] ;  /* 0x0000001604047981 */ /* 0x001ea4000c1e1b00 */
[----:B--2---:R-:W-:-:S04]  /*0810*/  ISETP.NE.U32.AND P0, PT, R4, RZ, PT ;  /* 0x000000ff0400720c */ /* 0x004fc80003f05070 */
[----:B------:R-:W-:-:S13]  /*0820*/  ISETP.NE.AND.EX P0, PT, R5, RZ, PT, P0 ;  /* 0x000000ff0500720c */ /* 0x000fda0003f05300 */
[----:B------:R-:W-:Y:S05]  /*0830*/  @!P0 BRA `(.L_x_4) ;  /* 0x00000000000c8947 */ /* 0x000fea0003800000 */
[----:B------:R-:W2:Y:S02]  /*0840*/  LD.E R4, desc[UR22][R4.64] ;  /* 0x0000001604047980 */ /* 0x000ea4000c101900 */
[----:B--2---:R-:W-:Y:S01]  /*0850*/  R2UR UR24, R4 ;  /* 0x00000000041872ca */ /* 0x004fe200000e0000 */
[----:B------:R-:W-:-:S14]  /*0860*/  BRA `(.L_x_5) ;  /* 0x0000000000247947 */ /* 0x000fdc0003800000 */
.L_x_4:
[----:B------:R-:W-:Y:S02]  /*0870*/  ULDC.64 UR4, c[0x0][0x588] ;  /* 0x0001620000047ab9 */ /* 0x000fe40000000a00 */
[----:B------:R-:W-:-:S04]  /*0880*/  ISETP.NE.U32.AND P0, PT, RZ, UR4, PT ;  /* 0x00000004ff007c0c */ /* 0x000fc8000bf05070 */
[----:B------:R-:W-:-:S13]  /*0890*/  ISETP.NE.AND.EX P0, PT, RZ, UR5, PT, P0 ;  /* 0x00000005ff007c0c */ /* 0x000fda000bf05300 */
[----:B------:R-:W-:Y:S05]  /*08a0*/  @!P0 BRA `(.L_x_6) ;  /* 0x0000000000108947 */ /* 0x000fea0003800000 */
[----:B------:R-:W0:Y:S02]  /*08b0*/  LDC.64 R4, c[0x0][0x588] ;  /* 0x00016200ff047b82 */ /* 0x000e240000000a00 */
[----:B0-----:R-:W2:Y:S02]  /*08c0*/  LDG.E R4, desc[UR22][R4.64] ;  /* 0x0000001604047981 */ /* 0x001ea4000c1e1900 */
[----:B--2---:R-:W-:Y:S01]  /*08d0*/  R2UR UR24, R4 ;  /* 0x00000000041872ca */ /* 0x004fe200000e0000 */
[----:B------:R-:W-:-:S14]  /*08e0*/  BRA `(.L_x_5) ;  /* 0x0000000000047947 */ /* 0x000fdc0003800000 */
.L_x_6:
[----:B------:R-:W-:-:S05]  /*08f0*/  ULDC UR24, c[0x0][0x580] ;  /* 0x0001600000187ab9 */ /* 0x000fca0000000800 */
.L_x_5:
[----:B------:R-:W-:Y:S02]  /*0900*/  ULDC.64 UR4, c[0x0][0x5a0] ;  /* 0x0001680000047ab9 */ /* 0x000fe40000000a00 */
[----:B------:R-:W-:-:S04]  /*0910*/  ISETP.NE.U32.AND P0, PT, RZ, UR4, PT ;  /* 0x00000004ff007c0c */ /* 0x000fc8000bf05070 */
[----:B------:R-:W-:-:S13]  /*0920*/  ISETP.NE.AND.EX P0, PT, RZ, UR5, PT, P0 ;  /* 0x00000005ff007c0c */ /* 0x000fda000bf05300 */
[----:B------:R-:W-:Y:S05]  /*0930*/  @!P0 BRA `(.L_x_7) ;  /* 0x0000000000208947 */ /* 0x000fea0003800000 */
        /* <DEDUP_REMOVED lines=8> */
.L_x_7:
        /* <DEDUP_REMOVED lines=8> */
.L_x_9:
[----:B------:R-:W-:-:S05]  /*0a40*/  ULDC UR25, c[0x0][0x584] ;  /* 0x0001610000197ab9 */ /* 0x000fca0000000800 */
.L_x_8:
[----:B------:R-:W0:Y:S01]  /*0a50*/  LDC R0, c[0x0][0x65c] ;  /* 0x00019700ff007b82 */ /* 0x000e220000000800 */
[----:B------:R-:W1:Y:S01]  /*0a60*/  S2R R12, SR_CTAID.Y ;  /* 0x00000000000c7919 */ /* 0x000e620000002600 */
[----:B------:R-:W-:Y:S01]  /*0a70*/  IMAD.MOV.U32 R5, RZ, RZ, RZ ;  /* 0x000000ffff057224 */ /* 0x000fe200078e00ff */
[----:B------:R-:W-:Y:S01]  /*0a80*/  UISETP.NE.AND UP0, UPT, UR14, 0x2, UPT ;  /* 0x000000020e00788c */ /* 0x000fe2000bf05270 */
[----:B------:R-:W2:Y:S01]  /*0a90*/  S2R R4, SR_CTAID.X ;  /* 0x0000000000047919 */ /* 0x000ea20000002500 */
[----:B------:R-:W-:Y:S01]  /*0aa0*/  ULDC UR7, c[0x0][0x28c] ;  /* 0x0000a30000077ab9 */ /* 0x000fe20000000800 */
[----:B------:R-:W-:Y:S01]  /*0ab0*/  UMOV UR5, URZ ;  /* 0x0000003f00057c82 */ /* 0x000fe20008000000 */
[----:B------:R-:W-:Y:S02]  /*0ac0*/  UIADD3 UR7, UR7, 0x3f, URZ ;  /* 0x0000003f07077890 */ /* 0x000fe4000fffe03f */
[----:B------:R-:W-:Y:S01]  /*0ad0*/  PLOP3.LUT P0, PT, PT, PT, UP0, 0x80, 0x0 ;  /* 0x000000000000781c */ /* 0x000fe20003f0f008 */
[----:B------:R-:W-:Y:S01]  /*0ae0*/  UMOV UR4, URZ ;  /* 0x0000003f00047c82 */ /* 0x000fe20008000000 */
[----:B------:R-:W-:Y:S01]  /*0af0*/  ULDC.64 UR18, c[0x0][0x650] ;  /* 0x0001940000127ab9 */ /* 0x000fe20000000a00 */
[----:B------:R-:W-:-:S04]  /*0b00*/  USHF.R.S32.HI UR10, URZ, 0x1f, UR7 ;  /* 0x0000001f3f0a7899 */ /* 0x000fc80008011407 */
[----:B------:R-:W-:-:S04]  /*0b10*/  ULEA.HI UR10, UR10, UR7, URZ, 0x6 ;  /* 0x000000070a0a7291 */ /* 0x000fc8000f8f303f */
[----:B------:R-:W-:Y:S01]  /*0b20*/  USHF.R.S32.HI UR14, URZ, 0x6, UR10 ;  /* 0x000000063f0e7899 */ /* 0x000fe2000801140a */
[----:B0-----:R-:W-:-:S13]  /*0b30*/  ISETP.NE.AND P2, PT, R0, 0x1, PT ;  /* 0x000000010000780c */ /* 0x001fda0003f45270 */
[----:B------:R-:W2:Y:S01]  /*0b40*/  @P2 LDC R9, c[0x0][0x10] ;  /* 0x00000400ff092b82 */ /* 0x000ea20000000800 */
[----:B-1----:R-:W-:Y:S02]  /*0b50*/  @P2 IMAD.MOV.U32 R6, RZ, RZ, R12 ;  /* 0x000000ffff062224 */ /* 0x002fe400078e000c */
[----:B------:R-:W-:-:S05]  /*0b60*/  @P2 IMAD.MOV.U32 R7, RZ, RZ, RZ ;  /* 0x000000ffff072224 */ /* 0x000fca00078e00ff */
[----:B------:R-:W0:Y:S01]  /*0b70*/  @!P2 LDC R11, c[0x0][0xc] ;  /* 0x00000300ff0bab82 */ /* 0x000e220000000800 */
[----:B------:R-:W-:Y:S01]  /*0b80*/  ULDC UR8, c[0x0][0xc] ;  /* 0x0000030000087ab9 */ /* 0x000fe20000000800 */
[----:B------:R-:W-:Y:S01]  /*0b90*/  ULDC UR9, c[0x0][0x10] ;  /* 0x0000040000097ab9 */ /* 0x000fe20000000800 */
[----:B------:R-:W-:Y:S01]  /*0ba0*/  ULDC UR7, c[0x0][0x14] ;  /* 0x0000050000077ab9 */ /* 0x000fe20000000800 */
[----:B------:R-:W-:-:S04]  /*0bb0*/  UIMAD.WIDE.U32 UR8, UR8, UR9, URZ ;  /* 0x00000009080872a5 */ /* 0x000fc8000f8e003f */
[----:B------:R-:W-:Y:S02]  /*0bc0*/  UIMAD.WIDE.U32 UR20, UR8, UR7, URZ ;  /* 0x00000007081472a5 */ /* 0x000fe4000f8e003f */
[----:B------:R-:W-:-:S04]  /*0bd0*/  UIMAD UR15, UR9, UR7, URZ ;  /* 0x00000007090f72a4 */ /* 0x000fc8000f8e023f */
[----:B------:R-:W-:Y:S01]  /*0be0*/  UIADD3 UR15, UR21, UR15, URZ ;  /* 0x0000000f150f7290 */ /* 0x000fe2000fffe03f */
[----:B--2---:R-:W-:-:S04]  /*0bf0*/  @P2 IMAD.WIDE.U32 R8, R4, R9, R6 ;  /* 0x0000000904082225 */ /* 0x004fc800078e0006 */
[----:B------:R-:W-:Y:S02]  /*0c00*/  @P2 IMAD.MOV.U32 R13, RZ, RZ, R8 ;  /* 0x000000ffff0d2224 */ /* 0x000fe400078e0008 */
[----:B0-----:R-:W-:-:S04]  /*0c10*/  @!P2 IMAD.WIDE.U32 R6, R11, R12, R4 ;  /* 0x0000000c0b06a225 */ /* 0x001fc800078e0004 */
[----:B------:R-:W-:Y:S02]  /*0c20*/  @P2 IMAD.MOV.U32 R11, RZ, RZ, RZ ;  /* 0x000000ffff0b2224 */ /* 0x000fe400078e00ff */
[----:B------:R-:W-:Y:S02]  /*0c30*/  @!P2 IMAD.MOV.U32 R13, RZ, RZ, R6 ;  /* 0x000000ffff0da224 */ /* 0x000fe400078e0006 */
[----:B------:R-:W-:Y:S02]  /*0c40*/  @P2 IMAD.IADD R10, R9, 0x1, R11 ;  /* 0x00000001090a2824 */ /* 0x000fe400078e020b */
[----:B------:R-:W-:Y:S01]  /*0c50*/  @!P2 IMAD.MOV.U32 R10, RZ, RZ, R7 ;  /* 0x000000ffff0aa224 */ /* 0x000fe200078e0007 */
[----:B------:R0:W-:Y:S01]  /*0c60*/  STL [R1+0x80], R13 ;  /* 0x0000800d01007387 */ /* 0x0001e20000100800 */
[----:B------:R-:W-:Y:S02]  /*0c70*/  IMAD.MOV.U32 R18, RZ, RZ, R13 ;  /* 0x000000ffff127224 */ /* 0x000fe400078e000d */
[----:B------:R-:W-:Y:S01]  /*0c80*/  IMAD.MOV.U32 R19, RZ, RZ, R10 ;  /* 0x000000ffff137224 */ /* 0x000fe200078e000a */
[----:B------:R0:W-:Y:S01]  /*0c90*/  STL [R1+0x7c], R10 ;  /* 0x00007c0a01007387 */ /* 0x0001e20000100800 */
[----:B------:R-:W-:Y:S05]  /*0ca0*/  @P0 BRA `(.L_x_10) ;  /* 0x0000000000280947 */ /* 0x000fea0003800000 */
[----:B------:R-:W-:Y:S01]  /*0cb0*/  IADD3 R18, P0, R18, UR20, RZ ;  /* 0x0000001412127c10 */ /* 0x000fe2000ff1e0ff */
[----:B------:R-:W-:Y:S02]  /*0cc0*/  UISETP.GE.U32.AND UP0, UPT, UR14, 0xb, UPT ;  /* 0x0000000b0e00788c */ /* 0x000fe4000bf06070 */
[----:B------:R-:W-:Y:S01]  /*0cd0*/  UIMAD.WIDE.U32 UR4, UR14, -0x45d1745d, URZ ;  /* 0xba2e8ba30e0478a5 */ /* 0x000fe2000f8e003f */
[----:B------:R-:W-:Y:S01]  /*0ce0*/  IADD3.X R19, R19, UR15, RZ, P0, !PT ;  /* 0x0000000f13137c10 */ /* 0x000fe200087fe4ff */
[----:B------:R1:W-:Y:S02]  /*0cf0*/  STL [R1+0x80], R18 ;  /* 0x0000801201007387 */ /* 0x0003e40000100800 */
[----:B------:R-:W-:Y:S02]  /*0d00*/  USHF.R.U32.HI UR5, URZ, 0x3, UR5 ;  /* 0x000000033f057899 */ /* 0x000fe40008011605 */
[----:B------:R1:W-:Y:S01]  /*0d10*/  STL [R1+0x7c], R19 ;  /* 0x00007c1301007387 */ /* 0x0003e20000100800 */
[----:B------:R-:W-:-:S02]  /*0d20*/  UMOV UR4, URZ ;  /* 0x0000003f00047c82 */ /* 0x000fc40008000000 */
[----:B------:R-:W-:Y:S02]  /*0d30*/  @UP0 ULOP3.LUT UR4, UR5, 0x1, URZ, 0xc0, !UPT ;  /* 0x0000000105040892 */ /* 0x000fe4000f8ec03f */
[----:B------:R-:W-:-:S12]  /*0d40*/  UIMAD UR5, UR5, -0xb, UR14 ;  /* 0xfffffff5050578a4 */ /* 0x000fd8000f8e020e */
.L_x_10:
[----:B------:R-:W-:Y:S01]  /*0d50*/  IMAD.MOV.U32 R8, RZ, RZ, -0x1 ;  /* 0xffffffffff087424 */ /* 0x000fe200078e00ff */
[----:B------:R-:W-:Y:S01]  /*0d60*/  ISETP.GE.U32.AND P0, PT, R18, UR18, PT ;  /* 0x0000001212007c0c */ /* 0x000fe2000bf06070 */
[----:B------:R-:W-:Y:S01]  /*0d70*/  IMAD.MOV.U32 R6, RZ, RZ, -0x1 ;  /* 0xffffffffff067424 */ /* 0x000fe200078e00ff */
[----:B------:R-:W-:Y:S01]  /*0d80*/  PRMT R0, RZ, 0x7610, R0 ;  /* 0x00007610ff007816 */ /* 0x000fe20000000000 */
[----:B------:R-:W-:Y:S01]  /*0d90*/  IMAD.MOV.U32 R7, RZ, RZ, -0x1 ;  /* 0xffffffffff077424 */ /* 0x000fe200078e00ff */
[----:B------:R2:W-:Y:S01]  /*0da0*/  STL [R1+0x84], R8 ;  /* 0x0000840801007387 */ /* 0x0005e20000100800 */
[----:B------:R-:W-:-:S03]  /*0db0*/  ISETP.GE.U32.AND.EX P0, PT, R19, UR19, PT, P0 ;  /* 0x0000001313007c0c */ /* 0x000fc6000bf06100 */
[----:B------:R2:W-:Y:S04]  /*0dc0*/  STL [R1+0x78], R6 ;  /* 0x0000780601007387 */ /* 0x0005e80000100800 */
[----:B------:R2:W-:Y:S06]  /*0dd0*/  STL [R1+0x88], R7 ;  /* 0x0000880701007387 */ /* 0x0005ec0000100800 */
[----:B------:R-:W-:Y:S05]  /*0de0*/  @P0 BRA `(.L_x_11) ;  /* 0x0000000400680947 */ /* 0x000fea0003800000 */
[----:B------:R-:W3:Y:S01]  /*0df0*/  LDC.64 R14, c[0x0][0x628] ;  /* 0x00018a00ff0e7b82 */ /* 0x000ee20000000a00 */
[----:B--2---:R-:W-:Y:S02]  /*0e00*/  IMAD.MOV.U32 R6, RZ, RZ, R18 ;  /* 0x000000ffff067224 */ /* 0x004fe400078e0012 */
[----:B------:R-:W-:-:S05]  /*0e10*/  IMAD.MOV.U32 R7, RZ, RZ, R19 ;  /* 0x000000ffff077224 */ /* 0x000fca00078e0013 */
[----:B------:R-:W2:Y:S08]  /*0e20*/  LDC R0, c[0x0][0x630] ;  /* 0x00018c00ff007b82 */ /* 0x000eb00000000800 */
[----:B------:R-:W4:Y:S01]  /*0e30*/  LDC.64 R16, c[0x0][0x620] ;  /* 0x00018800ff107b82 */ /* 0x000f220000000a00 */
[----:B---3--:R-:W-:-:S04]  /*0e40*/  ISETP.NE.U32.AND P0, PT, R14, RZ, PT ;  /* 0x000000ff0e00720c */ /* 0x008fc80003f05070 */
[----:B------:R-:W-:-:S13]  /*0e50*/  ISETP.NE.AND.EX P0, PT, R15, RZ, PT, P0 ;  /* 0x000000ff0f00720c */ /* 0x000fda0003f05300 */
[----:B--2-4-:R-:W-:Y:S05]  /*0e60*/  @!P0 BRA `(.L_x_12) ;  /* 0x0000000000288947 */ /* 0x014fea0003800000 */
[----:B------:R-:W2:Y:S02]  /*0e70*/  LDC R11, c[0x0][0x634] ;  /* 0x00018d00ff0b7b82 */ /* 0x000ea40000000800 */
[----:B--2---:R-:W-:-:S05]  /*0e80*/  IADD3 R11, P0, R18, R11, RZ ;  /* 0x0000000b120b7210 */ /* 0x004fca0007f1e0ff */
[----:B0-----:R-:W-:-:S04]  /*0e90*/  IMAD.X R13, RZ, RZ, R19, P0 ;  /* 0x000000ffff0d7224 */ /* 0x001fc800000e0613 */
[----:B------:R-:W-:-:S04]  /*0ea0*/  IMAD.WIDE.U32 R6, R13, R14, RZ ;  /* 0x0000000e0d067225 */ /* 0x000fc800078e00ff */
[----:B------:R-:W-:-:S04]  /*0eb0*/  IMAD.WIDE.U32 R8, P0, R11, R15, R6 ;  /* 0x0000000f0b087225 */ /* 0x000fc80007800006 */
[----:B------:R-:W-:-:S04]  /*0ec0*/  IMAD.WIDE.U32 R6, R11, R14, RZ ;  /* 0x0000000e0b067225 */ /* 0x000fc800078e00ff */
[----:B------:R-:W-:Y:S01]  /*0ed0*/  IMAD.X R11, RZ, RZ, RZ, P0 ;  /* 0x000000ffff0b7224 */ /* 0x000fe200000e06ff */
[----:B------:R-:W-:Y:S01]  /*0ee0*/  IADD3 RZ, P0, R7, R8, RZ ;  /* 0x0000000807ff7210 */ /* 0x000fe20007f1e0ff */
[----:B------:R-:W-:-:S04]  /*0ef0*/  IMAD.MOV.U32 R10, RZ, RZ, R9 ;  /* 0x000000ffff0a7224 */ /* 0x000fc800078e0009 */
[----:B------:R-:W-:-:S08]  /*0f00*/  IMAD.WIDE.U32.X R6, R13, R15, R10, P0 ;  /* 0x0000000f0d067225 */ /* 0x000fd000000e040a */
.L_x_12:
[-CC-:B------:R-:W-:Y:S01]  /*0f10*/  SHF.R.U64 R25, R6, R0.reuse, R7.reuse ;  /* 0x0000000006197219 */ /* 0x180fe20000001207 */
[----:B0-----:R-:W0:Y:S01]  /*0f20*/  LDC R10, c[0x0][0x618] ;  /* 0x00018600ff0a7b82 */ /* 0x001e220000000800 */
[----:B------:R-:W-:Y:S01]  /*0f30*/  SHF.R.U32.HI R5, RZ, R0, R7 ;  /* 0x00000000ff057219 */ /* 0x000fe20000011607 */
[----:B------:R-:W-:Y:S01]  /*0f40*/  IMAD.MOV.U32 R6, RZ, RZ, R18 ;  /* 0x000000ffff067224 */ /* 0x000fe200078e0012 */
[----:B------:R-:W-:Y:S01]  /*0f50*/  IADD3 R9, P0, RZ, -R25, RZ ;  /* 0x80000019ff097210 */ /* 0x000fe20007f1e0ff */
[----:B------:R-:W-:Y:S01]  /*0f60*/  IMAD.MOV.U32 R7, RZ, RZ, R19 ;  /* 0x000000ffff077224 */ /* 0x000fe200078e0013 */
[----:B------:R-:W-:Y:S01]  /*0f70*/  I2FP.F32.U32 R0, R4 ;  /* 0x0000000400007245 */ /* 0x000fe20000201000 */
[----:B------:R-:W-:Y:S02]  /*0f80*/  ULDC UR7, c[0x0][0x150] ;  /* 0x0000540000077ab9 */ /* 0x000fe40000000800 */
[----:B------:R-:W2:Y:S01]  /*0f90*/  LDC.64 R22, c[0x0][0x640] ;  /* 0x00019000ff167b82 */ /* 0x000ea20000000a00 */
[----:B------:R-:W-:-:S02]  /*0fa0*/  IMAD.X R11, RZ, RZ, ~R5, P0 ;  /* 0x000000ffff0b7224 */ /* 0x000fc400000e0e05 */
[----:B------:R-:W-:Y:S01]  /*0fb0*/  FMUL R0, R0, UR7 ;  /* 0x0000000700007c20 */ /* 0x000fe20008400000 */
[----:B------:R-:W-:Y:S01]  /*0fc0*/  IMAD.WIDE.U32 R6, R9, R16, R6 ;  /* 0x0000001009067225 */ /* 0x000fe200078e0006 */
[----:B------:R-:W-:-:S03]  /*0fd0*/  ULDC UR7, c[0x0][0x154] ;  /* 0x0000550000077ab9 */ /* 0x000fc60000000800 */
[----:B------:R-:W-:Y:S01]  /*0fe0*/  IMAD R8, R11, R16, RZ ;  /* 0x000000100b087224 */ /* 0x000fe200078e02ff */
[----:B------:R-:W3:Y:S01]  /*0ff0*/  LDC R5, c[0x0][0x144] ;  /* 0x00005100ff057b82 */ /* 0x000ee20000000800 */
[----:B------:R-:W4:Y:S02]  /*1000*/  F2I.U32.TRUNC.NTZ R0, R0 ;  /* 0x0000000000007305 */ /* 0x000f24000020f000 */
[----:B------:R-:W-:-:S04]  /*1010*/  IMAD R9, R9, R17, R8 ;  /* 0x0000001109097224 */ /* 0x000fc800078e0208 */
[----:B------:R-:W-:Y:S01]  /*1020*/  IMAD.IADD R7, R7, 0x1, R9 ;  /* 0x0000000107077824 */ /* 0x000fe200078e0209 */
[----:B------:R-:W5:Y:S01]  /*1030*/  LDC R16, c[0x0][0x608] ;  /* 0x00018200ff107b82 */ /* 0x000f620000000800 */
[----:B------:R-:W-:-:S03]  /*1040*/  IMAD.MOV.U32 R9, RZ, RZ, -0x1 ;  /* 0xffffffffff097424 */ /* 0x000fc600078e00ff */
[--C-:B0-----:R-:W-:Y:S02]  /*1050*/  SHF.R.U64 R14, R6, R10, R7.reuse ;  /* 0x0000000a060e7219 */ /* 0x101fe40000001207 */
[----:B------:R-:W-:Y:S02]  /*1060*/  I2FP.F32.U32 R6, R12 ;  /* 0x0000000c00067245 */ /* 0x000fe40000201000 */
[----:B------:R-:W0:Y:S01]  /*1070*/  LDC R20, c[0x0][0x658] ;  /* 0x00019600ff147b82 */ /* 0x000e220000000800 */
[----:B--2---:R-:W-:Y:S01]  /*1080*/  ISETP.NE.U32.AND P0, PT, R22, RZ, PT ;  /* 0x000000ff1600720c */ /* 0x004fe20003f05070 */
[----:B----4-:R-:W-:Y:S02]  /*1090*/  IMAD.MOV R8, RZ, RZ, -R0 ;  /* 0x000000ffff087224 */ /* 0x010fe400078e0a00 */
[----:B------:R-:W-:Y:S01]  /*10a0*/  FMUL R6, R6, UR7 ;  /* 0x0000000706067c20 */ /* 0x000fe20008400000 */
[----:B------:R-:W-:Y:S02]  /*10b0*/  SHF.R.U32.HI R7, RZ, R10, R7 ;  /* 0x0000000aff077219 */ /* 0x000fe40000011607 */
[----:B------:R-:W-:Y:S01]  /*10c0*/  ISETP.NE.AND.EX P0, PT, R23, RZ, PT, P0 ;  /* 0x000000ff1700720c */ /* 0x000fe20003f05300 */
[----:B------:R2:W4:Y:S01]  /*10d0*/  F2I.U32.TRUNC.NTZ R13, R6 ;  /* 0x00000006000d7305 */ /* 0x000522000020f000 */
[----:B------:R-:W2:Y:S01]  /*10e0*/  LDC R15, c[0x0][0x148] ;  /* 0x00005200ff0f7b82 */ /* 0x000ea20000000800 */
[----:B---3--:R-:W-:-:S07]  /*10f0*/  IMAD R0, R5, R8, R4 ;  /* 0x0000000805007224 */ /* 0x008fce00078e0204 */
[----:B-1----:R-:W1:Y:S01]  /*1100*/  LDC R18, c[0x0][0x600] ;  /* 0x00018000ff127b82 */ /* 0x002e620000000800 */
[-CC-:B-----5:R-:W-:Y:S02]  /*1110*/  SHF.R.U64 R26, R14, R16.reuse, R7.reuse ;  /* 0x000000100e1a7219 */ /* 0x1a0fe40000001207 */
[----:B------:R-:W-:Y:S01]  /*1120*/  SHF.R.U32.HI R5, RZ, R16, R7 ;  /* 0x00000010ff057219 */ /* 0x000fe20000011607 */
[----:B------:R-:W-:-:S04]  /*1130*/  IMAD.MOV.U32 R7, RZ, RZ, 0x1 ;  /* 0x00000001ff077424 */ /* 0x000fc800078e00ff */
[----:B------:R-:W3:Y:S01]  /*1140*/  LDC R19, c[0x0][0x648] ;  /* 0x00019200ff137b82 */ /* 0x000ee20000000800 */
[-C--:B0-----:R-:W-:Y:S02]  /*1150*/  SHF.L.U32 R4, R9, R20.reuse, RZ ;  /* 0x0000001409047219 */ /* 0x081fe400000006ff */
[--C-:B------:R-:W-:Y:S02]  /*1160*/  SHF.R.U64 R16, R26, R20, R5.reuse ;  /* 0x000000141a107219 */ /* 0x100fe40000001205 */
[----:B------:R-:W-:Y:S02]  /*1170*/  LOP3.LUT R11, RZ, R4, RZ, 0x33, !PT ;  /* 0x00000004ff0b7212 */ /* 0x000fe400078e33ff */
[-C--:B------:R-:W-:Y:S01]  /*1180*/  SHF.R.U32.HI R5, RZ, R20.reuse, R5 ;  /* 0x00000014ff057219 */ /* 0x080fe20000011605 */
[----:B------:R-:W0:Y:S01]  /*1190*/  LDC R21, c[0x0][0x638] ;  /* 0x00018e00ff157b82 */ /* 0x000e220000000800 */
[----:B------:R-:W-:Y:S01]  /*11a0*/  SHF.L.U32 R10, R7, R20, RZ ;  /* 0x00000014070a7219 */ /* 0x000fe200000006ff */
[----:B------:R-:W-:-:S06]  /*11b0*/  IMAD.MOV.U32 R4, RZ, RZ, R16 ;  /* 0x000000ffff047224 */ /* 0x000fcc00078e0010 */
[----:B------:R-:W0:Y:S01]  /*11c0*/  LDC R24, c[0x0][0x610] ;  /* 0x00018400ff187b82 */ /* 0x000e220000000800 */
[----:B--2-4-:R-:W-:Y:S05]  /*11d0*/  @!P0 BRA `(.L_x_13) ;  /* 0x0000000000288947 */ /* 0x014fea0003800000 */
[----:B------:R-:W2:Y:S02]  /*11e0*/  LDC R9, c[0x0][0x64c] ;  /* 0x00019300ff097b82 */ /* 0x000ea40000000800 */
[----:B--2---:R-:W-:-:S05]  /*11f0*/  IADD3 R9, P0, R16, R9, RZ ;  /* 0x0000000910097210 */ /* 0x004fca0007f1e0ff */
[----:B------:R-:W-:-:S04]  /*1200*/  IMAD.X R17, RZ, RZ, R5, P0 ;  /* 0x000000ffff117224 */ /* 0x000fc800000e0605 */
[----:B------:R-:W-:-:S04]  /*1210*/  IMAD.WIDE.U32 R4, R17, R22, RZ ;  /* 0x0000001611047225 */ /* 0x000fc800078e00ff */
[----:B------:R-:W-:-:S04]  /*1220*/  IMAD.WIDE.U32 R6, P0, R9, R23, R4 ;  /* 0x0000001709067225 */ /* 0x000fc80007800004 */
[----:B------:R-:W-:-:S04]  /*1230*/  IMAD.WIDE.U32 R4, R9, R22, RZ ;  /* 0x0000001609047225 */ /* 0x000fc800078e00ff */
[----:B------:R-:W-:Y:S01]  /*1240*/  IMAD.X R9, RZ, RZ, RZ, P0 ;  /* 0x000000ffff097224 */ /* 0x000fe200000e06ff */
[----:B------:R-:W-:Y:S01]  /*1250*/  IADD3 RZ, P0, R5, R6, RZ ;  /* 0x0000000605ff7210 */ /* 0x000fe20007f1e0ff */
[----:B------:R-:W-:-:S04]  /*1260*/  IMAD.MOV.U32 R8, RZ, RZ, R7 ;  /* 0x000000ffff087224 */ /* 0x000fc800078e0007 */
[----:B------:R-:W-:-:S08]  /*1270*/  IMAD.WIDE.U32.X R4, R17, R23, R8, P0 ;  /* 0x0000001711047225 */ /* 0x000fd000000e0408 */
.L_x_13:
[----:B---3--:R-:W-:Y:S01]  /*1280*/  SHF.R.U64 R4, R4, R19, R5 ;  /* 0x0000001304047219 */ /* 0x008fe20000001205 */
[----:B-1----:R-:W-:Y:S01]  /*1290*/  VIADD R5, R18, 0xffffffff ;  /* 0xffffffff12057836 */ /* 0x002fe20000000000 */
[----:B------:R-:W-:Y:S01]  /*12a0*/  LOP3.LUT R11, R26, R11, RZ, 0xc0, !PT ;  /* 0x0000000b1a0b7212 */ /* 0x000fe200078ec0ff */
[----:B------:R-:W-:Y:S02]  /*12b0*/  IMAD.MOV R13, RZ, RZ, -R13 ;  /* 0x000000ffff0d7224 */ /* 0x000fe400078e0a0d */
[----:B------:R-:W-:Y:S01]  /*12c0*/  IMAD.MOV R6, RZ, RZ, -R4 ;  /* 0x000000ffff067224 */ /* 0x000fe200078e0a04 */
[----:B------:R-:W-:Y:S01]  /*12d0*/  LOP3.LUT R14, R14, R5, RZ, 0xc0, !PT ;  /* 0x000000050e0e7212 */ /* 0x000fe200078ec0ff */
[----:B------:R-:W-:Y:S02]  /*12e0*/  @P2 IMAD R0, R15, R13, R12 ;  /* 0x0000000d0f002224 */ /* 0x000fe400078e020c */
[----:B------:R-:W-:Y:S02]  /*12f0*/  IMAD R11, R10, R4, R11 ;  /* 0x000000040a0b7224 */ /* 0x000fe400078e020b */
[----:B0-----:R-:W-:-:S02]  /*1300*/  IMAD R5, R6, R21, R16 ;  /* 0x0000001506057224 */ /* 0x001fc400078e0210 */
[----:B------:R-:W-:Y:S02]  /*1310*/  IMAD R4, R11, R24, R0 ;  /* 0x000000180b047224 */ /* 0x000fe400078e0200 */
[----:B------:R-:W-:Y:S02]  /*1320*/  IMAD R5, R5, R18, R14 ;  /* 0x0000001205057224 */ /* 0x000fe400078e020e */
[----:B------:R-:W-:-:S03]  /*1330*/  IMAD.MOV.U32 R0, RZ, RZ, 0x1 ;  /* 0x00000001ff007424 */ /* 0x000fc600078e00ff */
[----:B------:R-:W-:Y:S02]  /*1340*/  SEL R6, R5, R4, !P2 ;  /* 0x0000000405067207 */ /* 0x000fe40005000000 */
[----:B------:R-:W-:-:S03]  /*1350*/  SEL R4, R4, R5, !P2 ;  /* 0x0000000504047207 */ /* 0x000fc60005000000 */
[----:B------:R3:W-:Y:S04]  /*1360*/  STL [R1+0x88], R6 ;  /* 0x0000880601007387 */ /* 0x0007e80000100800 */
[----:B------:R3:W-:Y:S04]  /*1370*/  STL [R1+0x78], R25 ;  /* 0x0000781901007387 */ /* 0x0007e80000100800 */
[----:B------:R3:W-:Y:S02]  /*1380*/  STL [R1+0x84], R4 ;  /* 0x0000840401007387 */ /* 0x0007e40000100800 */
.L_x_11:
[----:B------:R-:W-:Y:S05]  /*1390*/  @!P1 BRA `(.L_x_14) ;  /* 0x000000d800c49947 */ /* 0x000fea0003800000 */
[----:B------:R-:W-:-:S06]  /*13a0*/  UISETP.GT.U32.AND UP0, UPT, UR12, 0x1, UPT ;  /* 0x000000010c00788c */ /* 0x000fcc000bf04070 */
[----:B------:R-:W-:-:S13]  /*13b0*/  PLOP3.LUT P0, PT, PT, PT, UP0, 0x80, 0x0 ;  /* 0x000000000000781c */ /* 0x000fda0003f0f008 */
[----:B------:R-:W-:Y:S05]  /*13c0*/  @P0 EXIT ;  /* 0x000000000000094d */ /* 0x000fea0003800000 */
.L_x_15:
[----:B------:R-:W-:-:S08]  /*13d0*/  NOP ;  /* 0x0000000000007918 */ /* 0x000fd00000000000 */
[----:B------:R-:W4:Y:S02]  /*13e0*/  USETMAXREG.TRY_ALLOC.CTAPOOL UP0, 0xe8 ;  /* 0x000000e8000079c8 */ /* 0x000f240008000600 */
[----:B----4-:R-:W-:-:S13]  /*13f0*/  PLOP3.LUT P0, PT, PT, PT, UP0, 0x80, 0x0 ;  /* 0x000000000000781c */ /* 0x010fda0003f0f008 */
[----:B------:R-:W-:Y:S05]  /*1400*/  @!P0 BRA `(.L_x_15) ;  /* 0xfffffffc00f08947 */ /* 0x000fea000383ffff */
[----:B------:R-:W-:-:S13]  /*1410*/  LOP3.LUT P0, RZ, R0, 0xff, RZ, 0xc0, !PT ;  /* 0x000000ff00ff7812 */ /* 0x000fda000780c0ff */
[----:B------:R-:W-:Y:S05]  /*1420*/  @!P0 EXIT ;  /* 0x000000000000894d */ /* 0x000fea0003800000 */
[----:B------:R-:W4:Y:S01]  /*1430*/  S2UR UR6, SR_CgaCtaId ;  /* 0x00000000000679c3 */ /* 0x000f220000008800 */
[----:B------:R-:W-:Y:S01]  /*1440*/  SHF.R.S32.HI R0, RZ, 0x1f, R3 ;  /* 0x0000001fff007819 */ /* 0x000fe20000011403 */
[----:B------:R-:W-:Y:S01]  /*1450*/  UIADD3 UR7, UR17, -0x1, URZ ;  /* 0xffffffff11077890 */ /* 0x000fe2000fffe03f */
[----:B------:R-:W-:Y:S02]  /*1460*/  UMOV UR12, 0x400 ;  /* 0x00000400000c7882 */ /* 0x000fe40000000000 */
[CC--:B------:R-:W-:Y:S01]  /*1470*/  LEA.HI R2, R0.reuse, R3.reuse, RZ, 0x2 ;  /* 0x0000000300027211 */ /* 0x0c0fe200078f10ff */
[----:B------:R-:W-:Y:S01]  /*1480*/  UISETP.LT.AND UP0, UPT, UR14, 0x1, UPT ;  /* 0x000000010e00788c */ /* 0x000fe2000bf01270 */
[----:B------:R-:W-:Y:S01]  /*1490*/  LEA.HI R0, R0, R3, RZ, 0x5 ;  /* 0x0000000300007211 */ /* 0x000fe200078f28ff */
[----:B------:R-:W-:Y:S01]  /*14a0*/  ULOP3.LUT UR26, UR13, 0x1, URZ, 0xfc, !UPT ;  /* 0x000000010d1a7892 */ /* 0x000fe2000f8efc3f */
[--C-:B---3--:R-:W-:Y:S01]  /*14b0*/  SHF.R.S32.HI R4, RZ, 0x2, R2.reuse ;  /* 0x00000002ff047819 */ /* 0x108fe20000011402 */
[----:B------:R-:W-:Y:S01]  /*14c0*/  USEL UR16, UR14, 0x1, UP0 ;  /* 0x000000010e107887 */ /* 0x000fe20008000000 */
[----:B------:R-:W-:Y:S01]  /*14d0*/  SHF.R.S32.HI R5, RZ, 0x1f, R2 ;  /* 0x0000001fff057819 */ /* 0x000fe20000011402 */
[----:B------:R-:W-:-:S02]  /*14e0*/  UISETP.NE.AND UP0, UPT, UR7, URZ, UPT ;  /* 0x0000003f0700728c */ /* 0x000fc4000bf05270 */
[----:B------:R-:W-:Y:S01]  /*14f0*/  USHF.L.U32 UR27, UR14, 0x1, URZ ;  /* 0x000000010e1b7899 */ /* 0x000fe2000800063f */
[----:B------:R-:W-:Y:S01]  /*1500*/  LEA.HI R5, R5, R4, RZ, 0x3 ;  /* 0x0000000405057211 */ /* 0x000fe200078f18ff */
[----:B------:R-:W-:Y:S02]  /*1510*/  UIADD3 UR16, -UR16, UR14, URZ ;  /* 0x0000000e10107290 */ /* 0x000fe4000fffe13f */
[----:B------:R-:W-:Y:S01]  /*1520*/  USEL UR29, URZ, 0x1, UP0 ;  /* 0x000000013f1d7887 */ /* 0x000fe20008000000 */
[----:B------:R-:W-:Y:S01]  /*1530*/  LOP3.LUT R5, R5, 0xfffffff8, RZ, 0xc0, !PT ;  /* 0xfffffff805057812 */ /* 0x000fe200078ec0ff */
[----:B----4-:R-:W-:-:S04]  /*1540*/  ULEA UR12, UR6, UR12, 0x18 ;  /* 0x0000000c060c7291 */ /* 0x010fc8000f8ec03f */
[----:B------:R-:W-:Y:S01]  /*1550*/  IMAD.IADD R2, R4, 0x1, -R5 ;  /* 0x0000000104027824 */ /* 0x000fe200078e0a05 */
[----:B------:R-:W-:Y:S01]  /*1560*/  USHF.L.U32 UR6, UR7, 0x3, URZ ;  /* 0x0000000307067899 */ /* 0x000fe2000800063f */
[----:B------:R-:W-:Y:S01]  /*1570*/  SHF.R.S32.HI R5, RZ, 0x5, R0 ;  /* 0x00000005ff057819 */ /* 0x000fe20000011400 */
[----:B------:R-:W-:Y:S02]  /*1580*/  UIADD3 UR28, UR12, 0xc0, URZ ;  /* 0x000000c00c1c7890 */ /* 0x000fe4000fffe03f */
[----:B------:R-:W-:Y:S01]  /*1590*/  ULOP3.LUT UR6, UR6, 0x8, URZ, 0xc0, !UPT ;  /* 0x0000000806067892 */ /* 0x000fe2000f8ec03f */
[--C-:B------:R-:W-:Y:S01]  /*15a0*/  SHF.R.S32.HI R3, RZ, 0x1f, R2.reuse ;  /* 0x0000001fff037819 */ /* 0x100fe20000011402 */
[C-C-:B------:R-:W-:Y:S01]  /*15b0*/  IMAD R0, R5.reuse, -0x10, -R2.reuse ;  /* 0xfffffff005007824 */ /* 0x140fe200078e0a02 */
[----:B------:R-:W-:Y:S02]  /*15c0*/  ULEA UR17, UR17, UR28, 0x3 ;  /* 0x0000001c11117291 */ /* 0x000fe4000f8e183f */
[----:B------:R-:W-:Y:S01]  /*15d0*/  ULOP3.LUT UR30, UR6, 0x8, URZ, 0x3c, !UPT ;  /* 0x00000008061e7892 */ /* 0x000fe2000f8e3c3f */
[----:B------:R-:W-:Y:S01]  /*15e0*/  IMAD.WIDE R2, R5, 0x10, R2 ;  /* 0x0000001005027825 */ /* 0x000fe200078e0202 */
[----:B------:R-:W-:-:S03]  /*15f0*/  ULOP3.LUT UR18, UR6, 0x18, URZ, 0x3c, !UPT ;  /* 0x0000001806127892 */ /* 0x000fc6000f8e3c3f */
[----:B------:R-:W-:Y:S02]  /*1600*/  ULDC UR6, c[0x0][0x284] ;  /* 0x0000a10000067ab9 */ /* 0x000fe40000000800 */
[----:B------:R-:W-:-:S05]  /*1610*/  VIADD R0, R0, UR6 ;  /* 0x0000000600007c36 */ /* 0x000fca0008000000 */
[----:B------:R3:W-:Y:S04]  /*1620*/  STL [R1+0x8c], R0 ;  /* 0x00008c0001007387 */ /* 0x0007e80000100800 */
[----:B------:R3:W-:Y:S02]  /*1630*/  STL.64 [R1+0x90], R2 ;  /* 0x0000900201007387 */ /* 0x0007e40000100a00 */
.L_x_298:
[----:B---3--:R-:W-:Y:S01]  /*1640*/  IMAD.U32 R0, RZ, RZ, UR29 ;  /* 0x0000001dff007e24 */ /* 0x008fe2000f8e00ff */
[----:B0-2---:R-:W3:Y:S01]  /*1650*/  LDC R2, c[0x0][0x28c] ;  /* 0x0000a300ff027b82 */ /* 0x005ee20000000800 */
[----:B------:R-:W-:Y:S01]  /*1660*/  UMOV UR6, URZ ;  /* 0x0000003f00067c82 */ /* 0x000fe20008000000 */
[----:B------:R-:W-:Y:S02]  /*1670*/  UMOV UR19, UR5 ;  /* 0x0000000500137c82 */ /* 0x000fe40008000000 */
[----:B------:R-:W-:-:S04]  /*1680*/  SHF.L.U32 R0, R0, 0x1f, RZ ;  /* 0x0000001f00007819 */ /* 0x000fc800000006ff */
[----:B----4-:R-:W4:Y:S01]  /*1690*/  SYNCS.PHASECHK.TRANS64.TRYWAIT P0, [UR17+-0x8], R0 ;  /* 0xfffff800ff0075a7 */ /* 0x010f220008000151 */
[----:B---3--:R-:W-:Y:S01]  /*16a0*/  ISETP.GE.AND P1, PT, R2, 0x1, PT ;  /* 0x000000010200780c */ /* 0x008fe20003f26270 */
[----:B----4-:R-:W-:-:S12]  /*16b0*/  @!P0 BRA `(.L_x_16) ;  /* 0x000000ec00188947 */ /* 0x010fd80003800000 */
.L_x_327:
[----:B------:R4:W-:Y:S01]  /*16c0*/  STL [R1+0x74], RZ ;  /* 0x000074ff01007387 */ /* 0x0009e20000100800 */
[----:B------:R-:W-:Y:S01]  /*16d0*/  UMOV UR7, URZ ;  /* 0x0000003f00077c82 */ /* 0x000fe20008000000 */
[----:B------:R-:W-:Y:S01]  /*16e0*/  UMOV UR8, URZ ;  /* 0x0000003f00087c82 */ /* 0x000fe20008000000 */
[----:B---3--:R-:W-:Y:S01]  /*16f0*/  IMAD.MOV.U32 R0, RZ, RZ, RZ ;  /* 0x000000ffff007224 */ /* 0x008fe200078e00ff */
[----:B------:R4:W-:Y:S01]  /*1700*/  STL [R1+0x70], RZ ;  /* 0x000070ff01007387 */ /* 0x0009e20000100800 */
[----:B------:R-:W-:Y:S02]  /*1710*/  CS2R R2, SRZ ;  /* 0x0000000000027805 */ /* 0x000fe4000001ff00 */
[----:B------:R-:W-:Y:S02]  /*1720*/  CS2R R4, SRZ ;  /* 0x0000000000047805 */ /* 0x000fe4000001ff00 */
[----:B--2---:R-:W-:Y:S01]  /*1730*/  CS2R R6, SRZ ;  /* 0x0000000000067805 */ /* 0x004fe2000001ff00 */
[----:B------:R4:W-:Y:S01]  /*1740*/  STL [R1+0x6c], RZ ;  /* 0x00006cff01007387 */ /* 0x0009e20000100800 */
[----:B------:R-:W-:-:S02]  /*1750*/  CS2R R8, SRZ ;  /* 0x0000000000087805 */ /* 0x000fc4000001ff00 */
[----:B0-----:R-:W-:Y:S02]  /*1760*/  CS2R R10, SRZ ;  /* 0x00000000000a7805 */ /* 0x001fe4000001ff00 */
[----:B------:R-:W-:Y:S01]  /*1770*/  CS2R R12, SRZ ;  /* 0x00000000000c7805 */ /* 0x000fe2000001ff00 */
[----:B------:R4:W-:Y:S01]  /*1780*/  STL [R1+0x68], RZ ;  /* 0x000068ff01007387 */ /* 0x0009e20000100800 */
[----:B------:R-:W-:Y:S02]  /*1790*/  CS2R R14, SRZ ;  /* 0x00000000000e7805 */ /* 0x000fe4000001ff00 */
[----:B------:R-:W-:Y:S02]  /*17a0*/  CS2R R16, SRZ ;  /* 0x0000000000107805 */ /* 0x000fe4000001ff00 */
[----:B-1----:R-:W-:Y:S01]  /*17b0*/  CS2R R18, SRZ ;  /* 0x0000000000127805 */ /* 0x002fe2000001ff00 */
[----:B------:R4:W-:Y:S01]  /*17c0*/  STL [R1+0x64], RZ ;  /* 0x000064ff01007387 */ /* 0x0009e20000100800 */
[----:B------:R-:W-:-:S02]  /*17d0*/  CS2R R20, SRZ ;  /* 0x0000000000147805 */ /* 0x000fc4000001ff00 */
[----:B------:R-:W-:Y:S02]  /*17e0*/  CS2R R22, SRZ ;  /* 0x0000000000167805 */ /* 0x000fe4000001ff00 */
[----:B------:R-:W-:Y:S01]  /*17f0*/  CS2R R152, SRZ ;  /* 0x0000000000987805 */ /* 0x000fe2000001ff00 */
[----:B------:R4:W-:Y:S01]  /*1800*/  STL [R1+0x60], RZ ;  /* 0x000060ff01007387 */ /* 0x0009e20000100800 */
[----:B------:R-:W-:Y:S02]  /*1810*/  CS2R R154, SRZ ;  /* 0x00000000009a7805 */ /* 0x000fe4000001ff00 */
[----:B------:R-:W-:Y:S02]  /*1820*/  CS2R R156, SRZ ;  /* 0x00000000009c7805 */ /* 0x000fe4000001ff00 */
[----:B------:R-:W-:Y:S01]  /*1830*/  CS2R R158, SRZ ;  /* 0x00000000009e7805 */ /* 0x000fe2000001ff00 */
        /* <DEDUP_REMOVED lines=45> */
[----:B------:R-:W-:Y:S01]  /*1b10*/  IMAD.MOV.U32 R226, RZ, RZ, RZ ;  /* 0x000000ffffe27224 */ /* 0x000fe200078e00ff */
[----:B------:R-:W-:Y:S01]  /*1b20*/  CS2R R24, SRZ ;  /* 0x0000000000187805 */ /* 0x000fe2000001ff00 */
[----:B------:R-:W-:Y:S01]  /*1b30*/  IMAD.U32 R227, RZ, RZ, UR4 ;  /* 0x00000004ffe37e24 */ /* 0x000fe2000f8e00ff */
[----:B------:R4:W-:Y:S01]  /*1b40*/  STL [R1+0x2c], RZ ;  /* 0x00002cff01007387 */ /* 0x0009e20000100800 */
[----:B------:R-:W-:Y:S02]  /*1b50*/  CS2R R26, SRZ ;  /* 0x00000000001a7805 */ /* 0x000fe4000001ff00 */
[----:B------:R-:W-:-:S02]  /*1b60*/  CS2R R28, SRZ ;  /* 0x00000000001c7805 */ /* 0x000fc4000001ff00 */
[----:B------:R-:W-:Y:S01]  /*1b70*/  CS2R R30, SRZ ;  /* 0x00000000001e7805 */ /* 0x000fe2000001ff00 */
[----:B------:R4:W-:Y:S01]  /*1b80*/  STL [R1+0x28], RZ ;  /* 0x000028ff01007387 */ /* 0x0009e20000100800 */
[----:B------:R-:W-:Y:S02]  /*1b90*/  CS2R R32, SRZ ;  /* 0x0000000000207805 */ /* 0x000fe4000001ff00 */
[----:B------:R-:W-:Y:S02]  /*1ba0*/  CS2R R34, SRZ ;  /* 0x0000000000227805 */ /* 0x000fe4000001ff00 */
[----:B------:R-:W-:Y:S01]  /*1bb0*/  CS2R R36, SRZ ;  /* 0x0000000000247805 */ /* 0x000fe2000001ff00 */
        /* <DEDUP_REMOVED lines=36> */
[----:B------:R4:W-:Y:S01]  /*1e00*/  STL [R1], RZ ;  /* 0x000000ff01007387 */ /* 0x0009e20000100800 */
[----:B------:R-:W-:Y:S02]  /*1e10*/  CS2R R92, SRZ ;  /* 0x00000000005c7805 */ /* 0x000fe4000001ff00 */
[----:B------:R-:W-:Y:S02]  /*1e20*/  CS2R R94, SRZ ;  /* 0x00000000005e7805 */ /* 0x000fe4000001ff00 */
[----:B------:R-:W-:Y:S02]  /*1e30*/  CS2R R96, SRZ ;  /* 0x0000000000607805 */ /* 0x000fe4000001ff00 */
[----:B------:R-:W-:Y:S02]  /*1e40*/  CS2R R98, SRZ ;  /* 0x0000000000627805 */ /* 0x000fe4000001ff00 */
[----:B------:R-:W-:-:S02]  /*1e50*/  CS2R R100, SRZ ;  /* 0x0000000000647805 */ /* 0x000fc4000001ff00 */
[----:B------:R-:W-:Y:S02]  /*1e60*/  CS2R R102, SRZ ;  /* 0x0000000000667805 */ /* 0x000fe4000001ff00 */
        /* <DEDUP_REMOVED lines=23> */
[----:B------:R-:W-:Y:S01]  /*1fe0*/  CS2R R150, SRZ ;  /* 0x0000000000967805 */ /* 0x000fe2000001ff00 */
[----:B----4-:R-:W-:Y:S06]  /*1ff0*/  @!P1 BRA `(.L_x_17) ;  /* 0x0000001000749947 */ /* 0x010fec0003800000 */
[----:B------:R-:W-:-:S06]  /*2000*/  UISETP.NE.AND UP0, UPT, UR26, 0x3, UPT ;  /* 0x000000031a00788c */ /* 0x000fcc000bf05270 */
[----:B------:R-:W-:-:S13]  /*2010*/  PLOP3.LUT P1, PT, PT, PT, UP0, 0x80, 0x0 ;  /* 0x000000000000781c */ /* 0x000fda0003f2f008 */
[----:B------:R-:W-:Y:S05]  /*2020*/  @!P1 BRA `(.L_x_18) ;  /* 0x0000000000049947 */ /* 0x000fea0003800000 */
[----:B------:R-:W-:Y:S01]  /*2030*/  BPT.TRAP 0x1 ;  /* 0x000000040000795c */ /* 0x000fe20000300000 */
.L_x_18:
[----:B------:R-:W-:Y:S01]  /*2040*/  ULEA UR6, UR5, UR12, 0x3 ;  /* 0x0000000c05067291 */ /* 0x000fe2000f8e183f */
[----:B------:R-:W-:-:S05]  /*2050*/  IMAD.U32 R0, RZ, RZ, UR4 ;  /* 0x00000004ff007e24 */ /* 0x000fca000f8e00ff */
[----:B------:R-:W-:-:S04]  /*2060*/  SHF.L.U32 R0, R0, 0x1f, RZ ;  /* 0x0000001f00007819 */ /* 0x000fc800000006ff */
[----:B------:R0:W1:Y:S01]  /*2070*/  SYNCS.PHASECHK.TRANS64.TRYWAIT P0, [UR6], R0 ;  /* 0x00000000ff0075a7 */ /* 0x0000620008000146 */
[----:B------:R-:W-:Y:S05]  /*2080*/  @!P1 BRA `(.L_x_19) ;  /* 0x0000000000049947 */ /* 0x000fea0003800000 */
[----:B------:R-:W-:Y:S01]  /*2090*/  BPT.TRAP 0x1 ;  /* 0x000000040000795c */ /* 0x000fe20000300000 */
.L_x_19:
[----:B-1----:R-:W-:Y:S05]  /*20a0*/  @P0 BRA `(.L_x_20) ;  /* 0x0000000000080947 */ /* 0x002fea0003800000 */
[----:B------:R-:W1:Y:S02]  /*20b0*/  SYNCS.PHASECHK.TRANS64.TRYWAIT P0, [UR6], R0 ;  /* 0x00000000ff0075a7 */ /* 0x000e640008000146 */
[----:B-1----:R-:W-:Y:S05]  /*20c0*/  @!P0 BRA `(.L_x_21) ;  /* 0x000000e000ac8947 */ /* 0x002fea0003800000 */
.L_x_20:
[----:B------:R-:W-:Y:S01]  /*20d0*/  UIADD3 UR6, UR12, 0x180, URZ ;  /* 0x000001800c067890 */ /* 0x000fe2000fffe03f */
[----:B------:R-:W-:Y:S01]  /*20e0*/  WARPGROUP.ARRIVE ;  /* 0x00000000000079c5 */ /* 0x000fe20000000000 */
[----:B------:R-:W-:Y:S01]  /*20f0*/  UIADD3 UR7, UR12, 0xb180, URZ ;  /* 0x0000b1800c077890 */ /* 0x000fe2000fffe03f */
[----:B------:R2:W-:Y:S01]  /*2100*/  STL [R1+0x74], RZ ;  /* 0x000074ff01007387 */ /* 0x0005e20000100800 */
[----:B------:R-:W-:Y:S01]  /*2110*/  USHF.R.U32.HI UR6, URZ, 0x4, UR6 ;  /* 0x000000043f067899 */ /* 0x000fe20008011606 */
[----:B01----:R-:W-:Y:S01]  /*2120*/  IMAD.MOV.U32 R0, RZ, RZ, RZ ;  /* 0x000000ffff007224 */ /* 0x003fe200078e00ff */
[----:B------:R-:W-:Y:S01]  /*2130*/  USHF.R.U32.HI UR7, URZ, 0x4, UR7 ;  /* 0x000000043f077899 */ /* 0x000fe20008011607 */
[----:B------:R2:W-:Y:S01]  /*2140*/  STL [R1+0x70], RZ ;  /* 0x000070ff01007387 */ /* 0x0005e20000100800 */
[----:B------:R-:W-:Y:S01]  /*2150*/  ULOP3.LUT UR6, UR6, 0x3fff, URZ, 0xc0, !UPT ;  /* 0x00003fff06067892 */ /* 0x000fe2000f8ec03f */
[----:B------:R-:W-:Y:S01]  /*2160*/  CS2R R2, SRZ ;  /* 0x0000000000027805 */ /* 0x000fe2000001ff00 */
[----:B------:R-:W-:Y:S01]  /*2170*/  ULOP3.LUT UR7, UR7, 0x3fff, URZ, 0xc0, !UPT ;  /* 0x00003fff07077892 */ /* 0x000fe2000f8ec03f */
[----:B------:R2:W-:Y:S01]  /*2180*/  STL [R1+0x6c], RZ ;  /* 0x00006cff01007387 */ /* 0x0005e20000100800 */
[----:B------:R-:W-:Y:S01]  /*2190*/  ULOP3.LUT UR6, UR6, 0x10000, URZ, 0xfc, !UPT ;  /* 0x0001000006067892 */ /* 0x000fe2000f8efc3f */
[----:B------:R-:W-:Y:S01]  /*21a0*/  CS2R R4, SRZ ;  /* 0x0000000000047805 */ /* 0x000fe2000001ff00 */
[----:B------:R-:W-:Y:S01]  /*21b0*/  ULOP3.LUT UR7, UR7, 0x10000, URZ, 0xfc, !UPT ;  /* 0x0001000007077892 */ /* 0x000fe2000f8efc3f */
[----:B------:R2:W-:Y:S01]  /*21c0*/  STL [R1+0x68], RZ ;  /* 0x000068ff01007387 */ /* 0x0005e20000100800 */
[----:B------:R-:W-:Y:S01]  /*21d0*/  ULEA UR8, UR5, UR6, 0x8 ;  /* 0x0000000605087291 */ /* 0x000fe2000f8e403f */
[----:B------:R-:W-:Y:S01]  /*21e0*/  CS2R R6, SRZ ;  /* 0x0000000000067805 */ /* 0x000fe2000001ff00 */
[----:B------:R-:W-:Y:S01]  /*21f0*/  ULEA UR10, UR5, UR7, 0xa ;  /* 0x00000007050a7291 */ /* 0x000fe2000f8e503f */
[----:B------:R2:W-:Y:S01]  /*2200*/  STL [R1+0x64], RZ ;  /* 0x000064ff01007387 */ /* 0x0005e20000100800 */
[----:B------:R-:W-:Y:S01]  /*2210*/  UMOV UR9, 0x80000020 ;  /* 0x8000002000097882 */ /* 0x000fe20000000000 */
[----:B------:R-:W-:Y:S01]  /*2220*/  UMOV UR11, 0x80000020 ;  /* 0x80000020000b7882 */ /* 0x000fe20000000000 */
[----:B------:R-:W-:Y:S01]  /*2230*/  ULDC UR7, c[0x0][0x50c] ;  /* 0x0001430000077ab9 */ /* 0x000fe20000000800 */
[----:B------:R2:W-:Y:S01]  /*2240*/  STL [R1+0x60], RZ ;  /* 0x000060ff01007387 */ /* 0x0005e20000100800 */
[----:B------:R-:W-:Y:S01]  /*2250*/  UISETP.NE.AND UP0, UPT, UR7, 0x2, UPT ;  /* 0x000000020700788c */ /* 0x000fe2000bf05270 */
[----:B------:R-:W-:Y:S01]  /*2260*/  CS2R R8, SRZ ;  /* 0x0000000000087805 */ /* 0x000fe2000001ff00 */
[----:B------:R-:W-:Y:S01]  /*2270*/  UMOV UR6, 0x2 ;  /* 0x0000000200067882 */ /* 0x000fe20000000000 */
[----:B------:R-:W-:Y:S01]  /*2280*/  QGMMA.64x256x32.F32.E5M2.E5M2 R24, gdesc[UR8], RZ, !UPT ;  /* 0x03e00000081879f3 */ /* 0x000fe2000c7038ff */
[----:B------:R2:W-:Y:S01]  /*2290*/  STL [R1+0x5c], RZ ;  /* 0x00005cff01007387 */ /* 0x0005e20000100800 */
[----:B------:R-:W-:Y:S01]  /*22a0*/  USEL UR7, URZ, 0x1, UP0 ;  /* 0x000000013f077887 */ /* 0x000fe20008000000 */
[----:B------:R-:W-:Y:S01]  /*22b0*/  CS2R R10, SRZ ;  /* 0x00000000000a7805 */ /* 0x000fe2000001ff00 */
[----:B------:R-:W-:Y:S01]  /*22c0*/  UIADD3 UR8, UR8, 0x2, URZ ;  /* 0x0000000208087890 */ /* 0x000fe2000fffe03f */
[----:B------:R2:W-:Y:S01]  /*22d0*/  STL [R1+0x58], RZ ;  /* 0x000058ff01007387 */ /* 0x0005e20000100800 */
[----:B------:R-:W-:Y:S01]  /*22e0*/  UIADD3 UR10, UR10, 0x2, URZ ;  /* 0x000000020a0a7890 */ /* 0x000fe2000fffe03f */
[----:B------:R-:W-:-:S02]  /*22f0*/  CS2R R12, SRZ ;  /* 0x00000000000c7805 */ /* 0x000fc4000001ff00 */
[----:B------:R-:W-:Y:S01]  /*2300*/  ISETP.NE.AND P0, PT, RZ, UR7, PT ;  /* 0x00000007ff007c0c */ /* 0x000fe2000bf05270 */
[----:B------:R2:W-:Y:S01]  /*2310*/  STL [R1+0x54], RZ ;  /* 0x000054ff01007387 */ /* 0x0005e20000100800 */
[----:B------:R-:W-:Y:S01]  /*2320*/  UMOV UR9, 0x80000020 ;  /* 0x8000002000097882 */ /* 0x000fe20000000000 */
[----:B------:R-:W-:Y:S01]  /*2330*/  UMOV UR11, 0x80000020 ;  /* 0x80000020000b7882 */ /* 0x000fe20000000000 */
        /* <DEDUP_REMOVED lines=55> */
[----:B------:R-:W-:Y:S01]  /*26b0*/  CS2R R224, SRZ ;  /* 0x0000000000e07805 */ /* 0x000fe2000001ff00 */
[----:B------:R-:W-:Y:S01]  /*26c0*/  IMAD.MOV.U32 R226, RZ, RZ, RZ ;  /* 0x000000ffffe27224 */ /* 0x000fe200078e00ff */
[----:B------:R2:W-:Y:S04]  /*26d0*/  STL [R1+0x18], RZ ;  /* 0x000018ff01007387 */ /* 0x0005e80000100800 */
[----:B------:R2:W-:Y:S04]  /*26e0*/  STL [R1+0x14], RZ ;  /* 0x000014ff01007387 */ /* 0x0005e80000100800 */
[----:B------:R2:W-:Y:S04]  /*26f0*/  STL [R1+0x10], RZ ;  /* 0x000010ff01007387 */ /* 0x0005e80000100800 */
[----:B------:R2:W-:Y:S04]  /*2700*/  STL [R1+0xc], RZ ;  /* 0x00000cff01007387 */ /* 0x0005e80000100800 */
[----:B------:R2:W-:Y:S04]  /*2710*/  STL [R1+0x8], RZ ;  /* 0x000008ff01007387 */ /* 0x0005e80000100800 */
[----:B------:R2:W-:Y:S04]  /*2720*/  STL [R1+0x4], RZ ;  /* 0x000004ff01007387 */ /* 0x0005e80000100800 */
[----:B------:R2:W-:Y:S01]  /*2730*/  STL [R1], RZ ;  /* 0x000000ff01007387 */ /* 0x0005e20000100800 */
[----:B------:R-:W-:Y:S01]  /*2740*/  QGMMA.64x256x32.F32.E5M2.E5M2 R24, gdesc[UR8], R24, gsb0 ;  /* 0x03e00000081879f3 */ /* 0x000fe20008003818 */
[----:B------:R-:W-:Y:S05]  /*2750*/  @!P0 BRA `(.L_x_22) ;  /* 0x0000000800808947 */ /* 0x000fea0003800000 */
[----:B------:R-:W-:Y:S02]  /*2760*/  WARPGROUP.DEPBAR.LE gsb0, 0x0 ;  /* 0x00008000000079c5 */ /* 0x000fe40000010000 */
[----:B------:R-:W-:-:S01]  /*2770*/  FADD R227, RZ, R122 ;  /* 0x0000007affe37221 */ /* 0x000fc20000000000 */
[----:B------:R-:W-:Y:S01]  /*2780*/  FADD R226, RZ, R24 ;  /* 0x00000018ffe27221 */ /* 0x000fe20000000000 */
[----:B------:R-:W-:-:S01]  /*2790*/  FADD R225, RZ, R25 ;  /* 0x00000019ffe17221 */ /* 0x000fc20000000000 */
[----:B------:R-:W-:Y:S01]  /*27a0*/  FADD R224, RZ, R26 ;  /* 0x0000001affe07221 */ /* 0x000fe20000000000 */
[----:B------:R-:W-:-:S01]  /*27b0*/  FADD R223, RZ, R27 ;  /* 0x0000001bffdf7221 */ /* 0x000fc20000000000 */
[----:B------:R0:W-:Y:S01]  /*27c0*/  STL [R1], R227 ;  /* 0x000000e301007387 */ /* 0x0001e20000100800 */
[----:B------:R-:W-:-:S01]  /*27d0*/  FADD R222, RZ, R28 ;  /* 0x0000001cffde7221 */ /* 0x000fc20000000000 */
[----:B------:R-:W-:Y:S01]  /*27e0*/  FADD R221, RZ, R29 ;  /* 0x0000001dffdd7221 */ /* 0x000fe20000000000 */
[----:B------:R-:W-:-:S01]  /*27f0*/  FADD R220, RZ, R30 ;  /* 0x0000001effdc7221 */ /* 0x000fc20000000000 */
[----:B------:R-:W-:Y:S01]  /*2800*/  FADD R219, RZ, R31 ;  /* 0x0000001fffdb7221 */ /* 0x000fe20000000000 */
[----:B------:R-:W-:-:S01]  /*2810*/  FADD R218, RZ, R32 ;  /* 0x00000020ffda7221 */ /* 0x000fc20000000000 */
[----:B------:R-:W-:Y:S01]  /*2820*/  FADD R217, RZ, R33 ;  /* 0x00000021ffd97221 */ /* 0x000fe20000000000 */
[----:B------:R-:W-:-:S01]  /*2830*/  FADD R216, RZ, R34 ;  /* 0x00000022ffd87221 */ /* 0x000fc20000000000 */
[----:B------:R-:W-:Y:S01]  /*2840*/  FADD R215, RZ, R35 ;  /* 0x00000023ffd77221 */ /* 0x000fe20000000000 */
[----:B------:R-:W-:-:S01]  /*2850*/  FADD R214, RZ, R36 ;  /* 0x00000024ffd67221 */ /* 0x000fc20000000000 */
[----:B0-----:R-:W-:Y:S01]  /*2860*/  FADD R227, RZ, R123 ;  /* 0x0000007bffe37221 */ /* 0x001fe20000000000 */
[----:B------:R-:W-:-:S01]  /*2870*/  FADD R213, RZ, R37 ;  /* 0x00000025ffd57221 */ /* 0x000fc20000000000 */
[----:B------:R-:W-:Y:S01]  /*2880*/  FADD R212, RZ, R38 ;  /* 0x00000026ffd47221 */ /* 0x000fe20000000000 */
[----:B------:R-:W-:-:S01]  /*2890*/  FADD R211, RZ, R39 ;  /* 0x00000027ffd37221 */ /* 0x000fc20000000000 */
[----:B------:R-:W-:Y:S01]  /*28a0*/  FADD R210, RZ, R40 ;  /* 0x00000028ffd27221 */ /* 0x000fe20000000000 */
[----:B------:R0:W-:Y:S01]  /*28b0*/  STL [R1+0x4], R227 ;  /* 0x000004e301007387 */ /* 0x0001e20000100800 */
        /* <DEDUP_REMOVED lines=93> */
[----:B------:R-:W-:Y:S01]  /*2e90*/  UMOV UR6, URZ ;  /* 0x0000003f00067c82 */ /* 0x000fe20008000000 */
[----:B0-----:R-:W-:-:S05]  /*2ea0*/  FADD R227, RZ, R130 ;  /* 0x00000082ffe37221 */ /* 0x001fca0000000000 */
[----:B------:R0:W-:Y:S02]  /*2eb0*/  STL [R1+0x20], R227 ;  /* 0x000020e301007387 */ /* 0x0001e40000100800 */
        /* <DEDUP_REMOVED lines=42> */
.L_x_22:
[----:B------:R-:W-:-:S04]  /*3160*/  UIADD3 UR19, UR5, 0x1, URZ ;  /* 0x0000000105137890 */ /* 0x000fc8000fffe03f */
[----:B------:R-:W-:-:S04]  /*3170*/  UISETP.NE.AND UP0, UPT, UR19, 0xb, UPT ;  /* 0x0000000b1300788c */ /* 0x000fc8000bf05270 */
[----:B------:R-:W-:Y:S02]  /*3180*/  USEL UR8, URZ, 0x1, UP0 ;  /* 0x000000013f087887 */ /* 0x000fe40008000000 */
[----:B------:R-:W-:Y:S02]  /*3190*/  USEL UR19, UR19, URZ, UP0 ;  /* 0x0000003f13137287 */ /* 0x000fe40008000000 */
[----:B------:R-:W-:-:S06]  /*31a0*/  ULOP3.LUT UR8, UR4, UR8, URZ, 0x3c, !UPT ;  /* 0x0000000804087292 */ /* 0x000fcc000f8e3c3f */
[----:B0-----:R-:W-:Y:S01]  /*31b0*/  IMAD.U32 R227, RZ, RZ, UR8 ;  /* 0x00000008ffe37e24 */ /* 0x001fe2000f8e00ff */
[----:B------:R-:W-:-:S06]  /*31c0*/  UMOV UR8, 0x1 ;  /* 0x0000000100087882 */ /* 0x000fcc0000000000 */
.L_x_17:
[----:B------:R-:W-:-:S06]  /*31d0*/  UISETP.GE.AND UP0, UPT, UR16, 0x1, UPT ;  /* 0x000000011000788c */ /* 0x000fcc000bf06270 */
[----:B------:R-:W-:-:S13]  /*31e0*/  PLOP3.LUT P0, PT, PT, PT, UP0, 0x80, 0x0 ;  /* 0x000000000000781c */ /* 0x000fda0003f0f008 */
[----:B------:R-:W-:Y:S05]  /*31f0*/  @!P0 BRA `(.L_x_23) ;  /* 0x0000001000848947 */ /* 0x000fea0003800000 */
[----:B------:R-:W-:Y:S01]  /*3200*/  IMAD.U32 R228, RZ, RZ, UR16 ;  /* 0x00000010ffe47e24 */ /* 0x000fe2000f8e00ff */
[----:B------:R-:W-:Y:S01]  /*3210*/  UMOV UR31, UR5 ;  /* 0x00000005001f7c82 */ /* 0x000fe20008000000 */
[----:B------:R-:W-:-:S05]  /*3220*/  ULDC UR32, c[0x0][0x50c] ;  /* 0x0001430000207ab9 */ /* 0x000fca0000000800 */
.L_x_31:
[----:B------:R-:W-:-:S06]  /*3230*/  UISETP.NE.AND UP0, UPT, UR26, 0x3, UPT ;  /* 0x000000031a00788c */ /* 0x000fcc000bf05270 */
[----:B------:R-:W-:-:S13]  /*3240*/  PLOP3.LUT P1, PT, PT, PT, UP0, 0x80, 0x0 ;  /* 0x000000000000781c */ /* 0x000fda0003f2f008 */
[----:B01----:R-:W-:Y:S05]  /*3250*/  @!P1 BRA `(.L_x_24) ;  /* 0x0000000000049947 */ /* 0x003fea0003800000 */
[----:B------:R-:W-:Y:S01]  /*3260*/  BPT.TRAP 0x1 ;  /* 0x000000040000795c */ /* 0x000fe20000300000 */
.L_x_24:
[----:B------:R-:W-:Y:S01]  /*3270*/  ULEA UR9, UR19, UR12, 0x3 ;  /* 0x0000000c13097291 */ /* 0x000fe2000f8e183f */
[----:B------:R-:W-:-:S08]  /*3280*/  SHF.L.U32 R229, R227, 0x1f, RZ ;  /* 0x0000001fe3e57819 */ /* 0x000fd000000006ff */
[----:B------:R0:W1:Y:S01]  /*3290*/  SYNCS.PHASECHK.TRANS64.TRYWAIT P0, [UR9], R229 ;  /* 0x000000e5ff0075a7 */ /* 0x0000620008000149 */
[----:B------:R-:W-:Y:S05]  /*32a0*/  @!P1 BRA `(.L_x_25) ;  /* 0x0000000000049947 */ /* 0x000fea0003800000 */
[----:B------:R-:W-:Y:S01]  /*32b0*/  BPT.TRAP 0x1 ;  /* 0x000000040000795c */ /* 0x000fe20000300000 */
.L_x_25:
[----:B-1----:R-:W-:Y:S05]  /*32c0*/  @P0 BRA `(.L_x_26) ;  /* 0x0000000000080947 */ /* 0x002fea0003800000 */
[----:B------:R-:W1:Y:S02]  /*32d0*/  SYNCS.PHASECHK.TRANS64.TRYWAIT P0, [UR9], R229 ;  /* 0x000000e5ff0075a7 */ /* 0x000e640008000149 */
[----:B-1----:R-:W-:Y:S05]  /*32e0*/  @!P0 BRA `(.L_x_27) ;  /* 0x000000d0003c8947 */ /* 0x002fea0003800000 */
.L_x_26:
[----:B------:R-:W-:Y:S01]  /*32f0*/  UIADD3 UR9, UR12, 0x180, URZ ;  /* 0x000001800c097890 */ /* 0x000fe2000fffe03f */
[----:B------:R-:W-:Y:S01]  /*3300*/  WARPGROUP.ARRIVE ;  /* 0x00000000000079c5 */ /* 0x000fe20000000000 */
[----:B------:R-:W-:Y:S02]  /*3310*/  UIADD3 UR10, UR12, 0xb180, URZ ;  /* 0x0000b1800c0a7890 */ /* 0x000fe4000fffe03f */
[----:B------:R-:W-:Y:S02]  /*3320*/  UISETP.NE.AND UP0, UPT, UR7, URZ, UPT ;  /* 0x0000003f0700728c */ /* 0x000fe4000bf05270 */
[----:B------:R-:W-:Y:S02]  /*3330*/  USHF.R.U32.HI UR9, URZ, 0x4, UR9 ;  /* 0x000000043f097899 */ /* 0x000fe40008011609 */
[----:B------:R-:W-:Y:S02]  /*3340*/  USHF.R.U32.HI UR10, URZ, 0x4, UR10 ;  /* 0x000000043f0a7899 */ /* 0x000fe4000801160a */
[----:B------:R-:W-:-:S02]  /*3350*/  USEL UR8, UR8, URZ, !UP0 ;  /* 0x0000003f08087287 */ /* 0x000fc4000c000000 */
[----:B------:R-:W-:Y:S02]  /*3360*/  ULOP3.LUT UR9, UR9, 0x3fff, URZ, 0xc0, !UPT ;  /* 0x00003fff09097892 */ /* 0x000fe4000f8ec03f */
[----:B------:R-:W-:Y:S02]  /*3370*/  ULOP3.LUT UR10, UR10, 0x3fff, URZ, 0xc0, !UPT ;  /* 0x00003fff0a0a7892 */ /* 0x000fe4000f8ec03f */
[----:B------:R-:W-:Y:S02]  /*3380*/  UISETP.NE.U32.AND UP0, UPT, UR8, URZ, UPT ;  /* 0x0000003f0800728c */ /* 0x000fe4000bf05070 */
[----:B------:R-:W-:Y:S02]  /*3390*/  ULOP3.LUT UR8, UR9, 0x10000, URZ, 0xfc, !UPT ;  /* 0x0001000009087892 */ /* 0x000fe4000f8efc3f */
[----:B------:R-:W-:Y:S02]  /*33a0*/  ULOP3.LUT UR10, UR10, 0x10000, URZ, 0xfc, !UPT ;  /* 0x000100000a0a7892 */ /* 0x000fe4000f8efc3f */
[----:B------:R-:W-:-:S02]  /*33b0*/  ULEA UR8, UR19, UR8, 0x8 ;  /* 0x0000000813087291 */ /* 0x000fc4000f8e403f */
[----:B------:R-:W-:Y:S01]  /*33c0*/  ULEA UR10, UR19, UR10, 0xa ;  /* 0x0000000a130a7291 */ /* 0x000fe2000f8e503f */
[----:B------:R-:W-:Y:S01]  /*33d0*/  UMOV UR9, 0x80000020 ;  /* 0x8000002000097882 */ /* 0x000fe20000000000 */
[----:B------:R-:W-:Y:S01]  /*33e0*/  UMOV UR11, 0x80000020 ;  /* 0x80000020000b7882 */ /* 0x000fe20000000000 */
[----:B------:R-:W-:-:S06]  /*33f0*/  UIADD3 UR6, UR6, 0x2, URZ ;  /* 0x0000000206067890 */ /* 0x000fcc000fffe03f */
[----:B------:R-:W-:Y:S01]  /*3400*/  QGMMA.64x256x32.F32.E5M2.E5M2 R24, gdesc[UR8], R24, UP0 ;  /* 0x03e00000081879f3 */ /* 0x000fe2000bf03818 */
[----:B------:R-:W-:Y:S02]  /*3410*/  UIADD3 UR8, UR8, 0x2, URZ ;  /* 0x0000000208087890 */ /* 0x000fe4000fffe03f */
[----:B------:R-:W-:Y:S01]  /*3420*/  UIADD3 UR10, UR10, 0x2, URZ ;  /* 0x000000020a0a7890 */ /* 0x000fe2000fffe03f */
[----:B------:R-:W-:Y:S01]  /*3430*/  UMOV UR9, 0x80000020 ;  /* 0x8000002000097882 */ /* 0x000fe20000000000 */
[----:B------:R-:W-:Y:S01]  /*3440*/  UMOV UR11, 0x80000020 ;  /* 0x80000020000b7882 */ /* 0x000fe20000000000 */
[----:B------:R-:W-:-:S04]  /*3450*/  UISETP.NE.AND UP0, UPT, UR6, UR32, UPT ;  /* 0x000000200600728c */ /* 0x000fc8000bf05270 */
[----:B------:R-:W-:-:S06]  /*3460*/  USEL UR7, URZ, 0x1, UP0 ;  /* 0x000000013f077887 */ /* 0x000fcc0008000000 */
[----:B------:R-:W-:-:S12]  /*3470*/  ISETP.NE.AND P0, PT, RZ, UR7, PT ;  /* 0x00000007ff007c0c */ /* 0x000fd8000bf05270 */
[----:B------:R-:W-:Y:S03]  /*3480*/  QGMMA.64x256x32.F32.E5M2.E5M2 R24, gdesc[UR8], R24, gsb0 ;  /* 0x03e00000081879f3 */ /* 0x000fe60008003818 */
[----:B------:R-:W-:Y:S02]  /*3490*/  WARPGROUP.DEPBAR.LE gsb0, 0x1 ;  /* 0x00008000000079c5 */ /* 0x000fe40000010100 */
[----:B------:R-:W-:Y:S05]  /*34a0*/  @!P0 BRA `(.L_x_28) ;  /* 0x0000000c00808947 */ /* 0x000fea0003800000 */
[----:B------:R-:W-:Y:S02]  /*34b0*/  WARPGROUP.DEPBAR.LE gsb0, 0x0 ;  /* 0x00008000000079c5 */ /* 0x000fe40000010000 */
[----:B------:R-:W-:-:S01]  /*34c0*/  FADD R226, R24, R226 ;  /* 0x000000e218e27221 */ /* 0x000fc20000000000 */
[----:B------:R-:W-:Y:S01]  /*34d0*/  FADD R225, R25, R225 ;  /* 0x000000e119e17221 */ /* 0x000fe20000000000 */
[----:B------:R1:W-:Y:S01]  /*34e0*/  STL [R1+0x9c], R227 ;  /* 0x00009ce301007387 */ /* 0x0003e20000100800 */
[----:B------:R-:W-:-:S01]  /*34f0*/  FADD R224, R26, R224 ;  /* 0x000000e01ae07221 */ /* 0x000fc20000000000 */
[----:B------:R-:W-:Y:S01]  /*3500*/  FADD R223, R27, R223 ;  /* 0x000000df1bdf7221 */ /* 0x000fe20000000000 */
[----:B------:R-:W-:-:S01]  /*3510*/  FADD R222, R28, R222 ;  /* 0x000000de1cde7221 */ /* 0x000fc20000000000 */
[----:B------:R-:W-:Y:S01]  /*3520*/  FADD R221, R29, R221 ;  /* 0x000000dd1ddd7221 */ /* 0x000fe20000000000 */
[----:B-1----:R-:W3:Y:S04]  /*3530*/  LDL.LU R227, [R1+0x30] ;  /* 0x0000300001e37983 */ /* 0x002ee80000300800 */
[----:B------:R1:W-:Y:S01]  /*3540*/  STL [R1+0xa0], R226 ;  /* 0x0000a0e201007387 */ /* 0x0003e20000100800 */
[----:B------:R-:W-:-:S01]  /*3550*/  FADD R220, R30, R220 ;  /* 0x000000dc1edc7221 */ /* 0x000fc20000000000 */
[----:B------:R-:W-:-:S02]  /*3560*/  FADD R219, R31, R219 ;  /* 0x000000db1fdb7221 */ /* 0x000fc40000000000 */
[----:B-1----:R-:W4:Y:S04]  /*3570*/  LDL.LU R226, [R1+0x2c] ;  /* 0x00002c0001e27983 */ /* 0x002f280000300800 */
[----:B------:R1:W-:Y:S01]  /*3580*/  STL [R1+0xa4], R225 ;  /* 0x0000a4e101007387 */ /* 0x0003e20000100800 */
[----:B------:R-:W-:-:S03]  /*3590*/  FADD R218, R32, R218 ;  /* 0x000000da20da7221 */ /* 0x000fc60000000000 */
[----:B-1----:R-:W2:Y:S04]  /*35a0*/  LDL.LU R225, [R1+0x28] ;  /* 0x0000280001e17983 */ /* 0x002ea80000300800 */
        /* <DEDUP_REMOVED lines=9> */
[----:B------:R1:W-:Y:S04]  /*3640*/  STL [R1+0xb4], R221 ;  /* 0x0000b4dd01007387 */ /* 0x0003e80000100800 */
        /* <DEDUP_REMOVED lines=12> */
[----:B-1----:R-:W2:Y:S01]  /*3710*/  LDL.LU R215, [R1] ;  /* 0x0000000001d77983 */ /* 0x002ea20000300800 */
[----:B------:R-:W-:-:S01]  /*3720*/  FADD R214, R36, R214 ;  /* 0x000000d624d67221 */ /* 0x000fc20000000000 */
[----:B------:R-:W-:Y:S01]  /*3730*/  FADD R213, R37, R213 ;  /* 0x000000d525d57221 */ /* 0x000fe20000000000 */
[----:B------:R-:W-:-:S01]  /*3740*/  FADD R212, R38, R212 ;  /* 0x000000d426d47221 */ /* 0x000fc20000000000 */
[----:B------:R-:W-:Y:S01]  /*3750*/  FADD R211, R39, R211 ;  /* 0x000000d327d37221 */ /* 0x000fe20000000000 */
[----:B------:R-:W-:-:S01]  /*3760*/  FADD R210, R40, R210 ;  /* 0x000000d228d27221 */ /* 0x000fc20000000000 */
[----:B------:R-:W-:Y:S01]  /*3770*/  STL [R1+0xd0], R214 ;  /* 0x0000d0d601007387 */ /* 0x000fe20000100800 */
        /* <DEDUP_REMOVED lines=11> */
[----:B------:R1:W-:Y:S01]  /*3830*/  STL [R1+0xdc], R211 ;  /* 0x0000dcd301007387 */ /* 0x0003e20000100800 */
[----:B------:R-:W-:-:S01]  /*3840*/  FADD R200, R50, R200 ;  /* 0x000000c832c87221 */ /* 0x000fc20000000000 */
[----:B------:R-:W-:Y:S01]  /*3850*/  FADD R199, R51, R199 ;  /* 0x000000c733c77221 */ /* 0x000fe20000000000 */
        /* <DEDUP_REMOVED lines=69> */
[----:B-----5:R-:W-:Y:S01]  /*3cb0*/  FADD R0, R121, R0 ;  /* 0x0000000079007221 */ /* 0x020fe20000000000 */
[----:B---3--:R-:W-:-:S01]  /*3cc0*/  FADD R227, R134, R227 ;  /* 0x000000e386e37221 */ /* 0x008fc20000000000 */
[----:B----4-:R-:W-:Y:S01]  /*3cd0*/  FADD R226, R133, R226 ;  /* 0x000000e285e27221 */ /* 0x010fe20000000000 */
[----:B--2---:R-:W-:-:S01]  /*3ce0*/  FADD R225, R132, R225 ;  /* 0x000000e184e17221 */ /* 0x004fc20000000000 */
        /* <DEDUP_REMOVED lines=9> */
[----:B------:R-:W-:-:S05]  /*3d80*/  FADD R215, R122, R215 ;  /* 0x000000d77ad77221 */ /* 0x000fca0000000000 */
[----:B------:R2:W-:Y:S04]  /*3d90*/  STL [R1], R215 ;  /* 0x000000d701007387 */ /* 0x0005e80000100800 */
[----:B------:R3:W-:Y:S04]  /*3da0*/  STL [R1+0x4], R216 ;  /* 0x000004d801007387 */ /* 0x0007e80000100800 */
        /* <DEDUP_REMOVED lines=8> */
[----:B-1----:R-:W4:Y:S04]  /*3e30*/  LDL.LU R211, [R1+0x34] ;  /* 0x0000340001d37983 */ /* 0x002f280000300800 */
[----:B------:R1:W-:Y:S04]  /*3e40*/  STL [R1+0x28], R225 ;  /* 0x000028e101007387 */ /* 0x0003e80000100800 */
[----:B------:R-:W4:Y:S04]  /*3e50*/  LDL.LU R212, [R1+0x38] ;  /* 0x0000380001d47983 */ /* 0x000f280000300800 */
[----:B------:R1:W-:Y:S04]  /*3e60*/  STL [R1+0x2c], R226 ;  /* 0x00002ce201007387 */ /* 0x0003e80000100800 */
[----:B------:R-:W4:Y:S04]  /*3e70*/  LDL.LU R213, [R1+0x3c] ;  /* 0x00003c0001d57983 */ /* 0x000f280000300800 */
[----:B------:R1:W-:Y:S04]  /*3e80*/  STL [R1+0x30], R227 ;  /* 0x000030e301007387 */ /* 0x0003e80000100800 */
[----:B------:R-:W4:Y:S04]  /*3e90*/  LDL.LU R214, [R1+0x40] ;  /* 0x0000400001d67983 */ /* 0x000f280000300800 */
[----:B--2---:R-:W2:Y:S04]  /*3ea0*/  LDL.LU R215, [R1+0x44] ;  /* 0x0000440001d77983 */ /* 0x004ea80000300800 */
[----:B---3--:R-:W3:Y:S04]  /*3eb0*/  LDL.LU R216, [R1+0x48] ;  /* 0x0000480001d87983 */ /* 0x008ee80000300800 */
[----:B----4-:R-:W4:Y:S04]  /*3ec0*/  LDL.LU R217, [R1+0x4c] ;  /* 0x00004c0001d97983 */ /* 0x010f280000300800 */
[----:B0-----:R-:W4:Y:S04]  /*3ed0*/  LDL.LU R218, [R1+0x50] ;  /* 0x0000500001da7983 */ /* 0x001f280000300800 */
[----:B------:R-:W4:Y:S04]  /*3ee0*/  LDL.LU R219, [R1+0x54] ;  /* 0x0000540001db7983 */ /* 0x000f280000300800 */
[----:B------:R-:W4:Y:S04]  /*3ef0*/  LDL.LU R220, [R1+0x58] ;  /* 0x0000580001dc7983 */ /* 0x000f280000300800 */
[----:B------:R-:W4:Y:S04]  /*3f00*/  LDL.LU R221, [R1+0x5c] ;  /* 0x00005c0001dd7983 */ /* 0x000f280000300800 */
[----:B------:R-:W4:Y:S04]  /*3f10*/  LDL.LU R222, [R1+0x60] ;  /* 0x0000600001de7983 */ /* 0x000f280000300800 */
[----:B------:R-:W4:Y:S04]  /*3f20*/  LDL.LU R223, [R1+0x64] ;  /* 0x0000640001df7983 */ /* 0x000f280000300800 */
[----:B------:R-:W4:Y:S04]  /*3f30*/  LDL.LU R224, [R1+0x68] ;  /* 0x0000680001e07983 */ /* 0x000f280000300800 */
[----:B-1----:R-:W4:Y:S04]  /*3f40*/  LDL.LU R225, [R1+0x6c] ;  /* 0x00006c0001e17983 */ /* 0x002f280000300800 */
[----:B------:R-:W4:Y:S04]  /*3f50*/  LDL.LU R226, [R1+0x70] ;  /* 0x0000700001e27983 */ /* 0x000f280000300800 */
[----:B------:R-:W4:Y:S01]  /*3f60*/  LDL.LU R227, [R1+0x74] ;  /* 0x0000740001e37983 */ /* 0x000f220000300800 */
[----:B------:R-:W-:-:S05]  /*3f70*/  FADD R211, R135, R211 ;  /* 0x000000d387d37221 */ /* 0x000fca0000000000 */
[----:B------:R0:W-:Y:S01]  /*3f80*/  STL [R1+0x34], R211 ;  /* 0x000034d301007387 */ /* 0x0001e20000100800 */
[----:B------:R-:W-:-:S03]  /*3f90*/  FADD R212, R136, R212 ;  /* 0x000000d488d47221 */ /* 0x000fc60000000000 */
[----:B0-----:R1:W5:Y:S01]  /*3fa0*/  LDL.LU R211, [R1+0xdc] ;  /* 0x0000dc0001d37983 */ /* 0x0013620000300800 */
[----:B------:R-:W-:-:S03]  /*3fb0*/  FADD R213, R137, R213 ;  /* 0x000000d589d57221 */ /* 0x000fc60000000000 */
[----:B------:R0:W-:Y:S01]  /*3fc0*/  STL [R1+0x38], R212 ;  /* 0x000038d401007387 */ /* 0x0001e20000100800 */
[----:B------:R-:W-:-:S01]  /*3fd0*/  FADD R214, R138, R214 ;  /* 0x000000d68ad67221 */ /* 0x000fc20000000000 */
[----:B--2---:R-:W-:Y:S02]  /*3fe0*/  FADD R215, R139, R215 ;  /* 0x000000d78bd77221 */ /* 0x004fe40000000000 */
[----:B0-----:R1:W5:Y:S01]  /*3ff0*/  LDL.LU R212, [R1+0xd8] ;  /* 0x0000d80001d47983 */ /* 0x0013620000300800 */
[----:B---3--:R-:W-:-:S03]  /*4000*/  FADD R216, R140, R216 ;  /* 0x000000d88cd87221 */ /* 0x008fc60000000000 */
[----:B------:R0:W-:Y:S01]  /*4010*/  STL [R1+0x3c], R213 ;  /* 0x00003cd501007387 */ /* 0x0001e20000100800 */
[----:B----4-:R-:W-:-:S03]  /*4020*/  FADD R217, R141, R217 ;  /* 0x000000d98dd97221 */ /* 0x010fc60000000000 */
[----:B0-----:R1:W5:Y:S01]  /*4030*/  LDL.LU R213, [R1+0xd4] ;  /* 0x0000d40001d57983 */ /* 0x0013620000300800 */
[----:B------:R-:W-:-:S03]  /*4040*/  FADD R218, R142, R218 ;  /* 0x000000da8eda7221 */ /* 0x000fc60000000000 */
[----:B------:R0:W-:Y:S01]  /*4050*/  STL [R1+0x40], R214 ;  /* 0x000040d601007387 */ /* 0x0001e20000100800 */
[----:B------:R-:W-:-:S01]  /*4060*/  FADD R219, R143, R219 ;  /* 0x000000db8fdb7221 */ /* 0x000fc20000000000 */
[----:B------:R-:W-:Y:S02]  /*4070*/  FADD R220, R144, R220 ;  /* 0x000000dc90dc7221 */ /* 0x000fe40000000000 */
[----:B0-----:R1:W5:Y:S04]  /*4080*/  LDL.LU R214, [R1+0xd0] ;  /* 0x0000d00001d67983 */ /* 0x0013680000300800 */
[----:B------:R0:W-:Y:S01]  /*4090*/  STL [R1+0x44], R215 ;  /* 0x000044d701007387 */ /* 0x0001e20000100800 */
[----:B------:R-:W-:-:S01]  /*40a0*/  FADD R221, R145, R221 ;  /* 0x000000dd91dd7221 */ /* 0x000fc20000000000 */
[----:B------:R-:W-:-:S02]  /*40b0*/  FADD R222, R146, R222 ;  /* 0x000000de92de7221 */ /* 0x000fc40000000000 */
[----:B0-----:R1:W5:Y:S04]  /*40c0*/  LDL.LU R215, [R1+0xcc] ;  /* 0x0000cc0001d77983 */ /* 0x0013680000300800 */
[----:B------:R0:W-:Y:S01]  /*40d0*/  STL [R1+0x48], R216 ;  /* 0x000048d801007387 */ /* 0x0001e20000100800 */
[----:B------:R-:W-:-:S03]  /*40e0*/  FADD R223, R147, R223 ;  /* 0x000000df93df7221 */ /* 0x000fc60000000000 */
        /* <DEDUP_REMOVED lines=13> */
[----:B------:R0:W-:Y:S04]  /*41c0*/  STL [R1+0x5c], R221 ;  /* 0x00005cdd01007387 */ /* 0x0001e80000100800 */
        /* <DEDUP_REMOVED lines=12> */
[----:B0-----:R1:W5:Y:S01]  /*4290*/  LDL.LU R227, [R1+0x9c] ;  /* 0x00009c0001e37983 */ /* 0x0013620000300800 */
[----:B------:R-:W-:-:S05]  /*42a0*/  UMOV UR6, URZ ;  /* 0x0000003f00067c82 */ /* 0x000fca0008000000 */
.L_x_28:
[----:B------:R-:W-:Y:S05]  /*42b0*/  @!P1 BRA `(.L_x_29) ;  /* 0x0000000000049947 */ /* 0x000fea0003800000 */
[----:B------:R-:W-:Y:S01]  /*42c0*/  BPT.TRAP 0x1 ;  /* 0x000000040000795c */ /* 0x000fe20000300000 */
.L_x_29:
[----:B------:R-:W-:Y:S02]  /*42d0*/  UISETP.GT.U32.AND UP0, UPT, UR13, 0x1, UPT ;  /* 0x000000010d00788c */ /* 0x000fe4000bf04070 */
[----:B------:R-:W-:-:S04]  /*42e0*/  ULEA UR8, UR31, UR12, 0x3 ;  /* 0x0000000c1f087291 */ /* 0x000fc8000f8e183f */
[----:B------:R-:W-:Y:S01]  /*42f0*/  UIADD3 UR8, UR8, 0x58, URZ ;  /* 0x0000005808087890 */ /* 0x000fe2000fffe03f */
[----:B------:R-:W-:-:S03]  /*4300*/  PLOP3.LUT P0, PT, PT, PT, UP0, 0x80, 0x0 ;  /* 0x000000000000781c */ /* 0x000fc60003f0f008 */
[----:B------:R-:W-:-:S09]  /*4310*/  UPRMT UR8, URZ, 0x654, UR8 ;  /* 0x000006543f087896 */ /* 0x000fd20008000008 */
[----:B------:R-:W-:Y:S01]  /*4320*/  SYNCS.ARRIVE.TRANS64.RED.A1T0 RZ, [UR8], RZ ;  /* 0x000000ffffff79a7 */ /* 0x000fe20008100408 */
[----:B------:R-:W-:Y:S05]  /*4330*/  @P0 BRA `(.L_x_30) ;  /* 0x0000000000040947 */ /* 0x000fea0003800000 */
[----:B------:R-:W-:Y:S01]  /*4340*/  BPT.TRAP 0x1 ;  /* 0x000000040000795c */ /* 0x000fe20000300000 */
.L_x_30:
[----:B------:R-:W-:Y:S01]  /*4350*/  UIADD3 UR19, UR19, 0x1, URZ ;  /* 0x0000000113137890 */ /* 0x000fe2000fffe03f */
[C---:B------:R-:W-:Y:S01]  /*4360*/  ISETP.GT.AND P0, PT, R228.reuse, 0x1, PT ;  /* 0x00000001e400780c */ /* 0x040fe20003f04270 */
[----:B------:R-:W-:Y:S01]  /*4370*/  UIADD3 UR31, UR31, 0x1, URZ ;  /* 0x000000011f1f7890 */ /* 0x000fe2000fffe03f */
[----:B------:R-:W-:Y:S01]  /*4380*/  VIADD R228, R228, 0xffffffff ;  /* 0xffffffffe4e47836 */ /* 0x000fe20000000000 */
[----:B------:R-:W-:Y:S02]  /*4390*/  UISETP.NE.AND UP0, UPT, UR19, 0xb, UPT ;  /* 0x0000000b1300788c */ /* 0x000fe4000bf05270 */
[----:B------:R-:W-:Y:S02]  /*43a0*/  UISETP.NE.AND UP1, UPT, UR31, 0xb, UPT ;  /* 0x0000000b1f00788c */ /* 0x000fe4000bf25270 */
[----:B------:R-:W-:Y:S02]  /*43b0*/  USEL UR8, URZ, 0x1, UP0 ;  /* 0x000000013f087887 */ /* 0x000fe40008000000 */
[----:B------:R-:W-:-:S02]  /*43c0*/  USEL UR19, UR19, URZ, UP0 ;  /* 0x0000003f13137287 */ /* 0x000fc40008000000 */
[----:B------:R-:W-:Y:S02]  /*43d0*/  USEL UR31, UR31, URZ, UP1 ;  /* 0x0000003f1f1f7287 */ /* 0x000fe40008800000 */
[----:B-----5:R-:W-:Y:S01]  /*43e0*/  LOP3.LUT R227, R227, UR8, RZ, 0x3c, !PT ;  /* 0x00000008e3e37c12 */ /* 0x020fe2000f8e3cff */
[----:B------:R-:W-:Y:S01]  /*43f0*/  UMOV UR8, 0x1 ;  /* 0x0000000100087882 */ /* 0x000fe20000000000 */
[----:B------:R-:W-:Y:S08]  /*4400*/  @P0 BRA `(.L_x_31) ;  /* 0xffffffec00880947 */ /* 0x000ff0000383ffff */
.L_x_23:
[----:B------:R-:W-:-:S04]  /*4410*/  UISETP.NE.AND UP0, UPT, UR6, URZ, UPT ;  /* 0x0000003f0600728c */ /* 0x000fc8000bf05270 */
[----:B------:R-:W-:-:S06]  /*4420*/  USEL UR6, URZ, 0x1, !UP0 ;  /* 0x000000013f067887 */ /* 0x000fcc000c000000 */
[----:B------:R-:W-:-:S13]  /*4430*/  ISETP.NE.AND P0, PT, RZ, UR6, PT ;  /* 0x00000006ff007c0c */ /* 0x000fda000bf05270 */
[----:B------:R-:W-:Y:S05]  /*4440*/  @!P0 BRA `(.L_x_32) ;  /* 0x0000000c00dc8947 */ /* 0x000fea0003800000 */
[----:B------:R-:W3:Y:S04]  /*4450*/  LDL.LU R227, [R1+0x74] ;  /* 0x0000740001e37983 */ /* 0x000ee80000300800 */
[----:B---3--:R3:W-:Y:S04]  /*4460*/  STL [R1+0x9c], R227 ;  /* 0x00009ce301007387 */ /* 0x0087e80000100800 */
[----:B---3--:R-:W3:Y:S04]  /*4470*/  LDL.LU R227, [R1+0x70] ;  /* 0x0000700001e37983 */ /* 0x008ee80000300800 */
        /* <DEDUP_REMOVED lines=55> */
[----:B---3--:R-:W3:Y:S01]  /*47f0*/  LDL.LU R227, [R1] ;  /* 0x0000000001e37983 */ /* 0x008ee20000300800 */
[----:B------:R-:W-:-:S02]  /*4800*/  WARPGROUP.DEPBAR.LE gsb0, 0x0 ;  /* 0x00008000000079c5 */ /* 0x000fc40000010000 */
[----:B------:R-:W-:Y:S01]  /*4810*/  FADD R226, R24, R226 ;  /* 0x000000e218e27221 */ /* 0x000fe20000000000 */
        /* <DEDUP_REMOVED lines=97> */
[----:B---3--:R-:W-:-:S05]  /*4e30*/  FADD R227, R122, R227 ;  /* 0x000000e37ae37221 */ /* 0x008fca0000000000 */
[----:B------:R3:W-:Y:S04]  /*4e40*/  STL [R1], R227 ;  /* 0x000000e301007387 */ /* 0x0007e80000100800 */
[----:B---3--:R-:W3:Y:S02]  /*4e50*/  LDL.LU R227, [R1+0x10c] ;  /* 0x00010c0001e37983 */ /* 0x008ee40000300800 */
[----:B---3--:R-:W-:-:S05]  /*4e60*/  FADD R227, R123, R227 ;  /* 0x000000e37be37221 */ /* 0x008fca0000000000 */
[----:B------:R3:W-:Y:S04]  /*4e70*/  STL [R1+0x4], R227 ;  /* 0x000004e301007387 */ /* 0x0007e80000100800 */
        /* <DEDUP_REMOVED lines=83> */
[----:B------:R3:W-:Y:S02]  /*53b0*/  STL [R1+0x74], R227 ;  /* 0x000074e301007387 */ /* 0x0007e40000100800 */
.L_x_32:
[----:B---3--:R-:W-:-:S04]  /*53c0*/  IMAD.U32 R227, RZ, RZ, UR30 ;  /* 0x0000001effe37e24 */ /* 0x008fc8000f8e00ff */
[----:B------:R3:W-:Y:S01]  /*53d0*/  SYNCS.ARRIVE.TRANS64.A1T0 RZ, [R227+UR28], RZ ;  /* 0x000000ffe3ff79a7 */ /* 0x0007e2000810001c */
[----:B------:R-:W-:Y:S02]  /*53e0*/  WARPGROUP.DEPBAR.LE gsb0, 0x0 ;  /* 0x00008000000079c5 */ /* 0x000fe40000010000 */
[----:B------:R-:W4:Y:S02]  /*53f0*/  LDC R24, c[0x0][0x28c] ;  /* 0x0000a300ff187b82 */ /* 0x000f240000000800 */
[----:B----4-:R-:W-:-:S13]  /*5400*/  ISETP.GE.AND P0, PT, R24, 0x1, PT ;  /* 0x000000011800780c */ /* 0x010fda0003f06270 */
[----:B---3--:R-:W-:Y:S05]  /*5410*/  @!P0 BRA `(.L_x_33) ;  /* 0x0000000000408947 */ /* 0x008fea0003800000 */
[----:B------:R-:W-:-:S06]  /*5420*/  UISETP.NE.AND UP0, UPT, UR26, 0x3, UPT ;  /* 0x000000031a00788c */ /* 0x000fcc000bf05270 */
[----:B------:R-:W-:-:S13]  /*5430*/  PLOP3.LUT P0, PT, PT, PT, UP0, 0x80, 0x0 ;  /* 0x000000000000781c */ /* 0x000fda0003f0f008 */
[----:B------:R-:W-:Y:S05]  /*5440*/  @!P0 BRA `(.L_x_34) ;  /* 0x0000000000048947 */ /* 0x000fea0003800000 */
[----:B------:R-:W-:Y:S01]  /*5450*/  BPT.TRAP 0x1 ;  /* 0x000000040000795c */ /* 0x000fe20000300000 */
.L_x_34:
[----:B------:R-:W-:Y:S02]  /*5460*/  UIADD3 UR8, UR16, UR5, URZ ;  /* 0x0000000510087290 */ /* 0x000fe4000fffe03f */
[----:B------:R-:W-:Y:S02]  /*5470*/  UISETP.GT.U32.AND UP0, UPT, UR13, 0x1, UPT ;  /* 0x000000010d00788c */ /* 0x000fe4000bf04070 */
[----:B------:R-:W-:-:S04]  /*5480*/  UIMAD.WIDE.U32 UR6, UR8, -0x45d1745d, URZ ;  /* 0xba2e8ba3080678a5 */ /* 0x000fc8000f8e003f */
[----:B------:R-:W-:Y:S01]  /*5490*/  USHF.R.U32.HI UR6, URZ, 0x3, UR7 ;  /* 0x000000033f067899 */ /* 0x000fe20008011607 */
[----:B------:R-:W-:-:S03]  /*54a0*/  PLOP3.LUT P0, PT, PT, PT, UP0, 0x80, 0x0 ;  /* 0x000000000000781c */ /* 0x000fc60003f0f008 */
[----:B------:R-:W-:-:S04]  /*54b0*/  UIMAD UR8, UR6, -0xb, UR8 ;  /* 0xfffffff5060878a4 */ /* 0x000fc8000f8e0208 */
[----:B------:R-:W-:-:S04]  /*54c0*/  ULEA UR8, UR8, UR12, 0x3 ;  /* 0x0000000c08087291 */ /* 0x000fc8000f8e183f */
[----:B------:R-:W-:-:S04]  /*54d0*/  UIADD3 UR8, UR8, 0x58, URZ ;  /* 0x0000005808087890 */ /* 0x000fc8000fffe03f */
[----:B------:R-:W-:-:S09]  /*54e0*/  UPRMT UR8, URZ, 0x654, UR8 ;  /* 0x000006543f087896 */ /* 0x000fd20008000008 */
[----:B------:R-:W-:Y:S01]  /*54f0*/  SYNCS.ARRIVE.TRANS64.RED.A1T0 RZ, [UR8], RZ ;  /* 0x000000ffffff79a7 */ /* 0x000fe20008100408 */
[----:B------:R-:W-:Y:S05]  /*5500*/  @P0 BRA `(.L_x_33) ;  /* 0x0000000000040947 */ /* 0x000fea0003800000 */
[----:B------:R-:W-:Y:S01]  /*5510*/  BPT.TRAP 0x1 ;  /* 0x000000040000795c */ /* 0x000fe20000300000 */
.L_x_33:
[----:B------:R-:W3:Y:S01]  /*5520*/  S2R R25, SR_TID.X ;  /* 0x0000000000197919 */ /* 0x000ee20000002100 */
[----:B------:R-:W-:Y:S01]  /*5530*/  IMAD.U32 R24, RZ, RZ, UR29 ;  /* 0x0000001dff187e24 */ /* 0x000fe2000f8e00ff */
[----:B------:R-:W-:Y:S01]  /*5540*/  UIADD3 UR5, UR27, UR5, URZ ;  /* 0x000000051b057290 */ /* 0x000fe2000fffe03f */
[----:B------:R-:W4:Y:S01]  /*5550*/  LDC R35, c[0x0][0x288] ;  /* 0x0000a200ff237b82 */ /* 0x000f220000000800 */
[----:B------:R-:W-:Y:S02]  /*5560*/  UISETP.GE.U32.AND UP1, UPT, UR27, 0xb, UPT ;  /* 0x0000000b1b00788c */ /* 0x000fe4000bf26070 */
[----:B------:R-:W-:Y:S01]  /*5570*/  SHF.L.U32 R24, R24, 0x1f, RZ ;  /* 0x0000001f18187819 */ /* 0x000fe200000006ff */
[----:B------:R-:W-:Y:S02]  /*5580*/  UISETP.GT.U32.AND UP0, UPT, UR5, 0xa, UPT ;  /* 0x0000000a0500788c */ /* 0x000fe4000bf04070 */
[----:B------:R-:W-:Y:S01]  /*5590*/  UIMAD.WIDE.U32 UR6, UR5, -0x45d1745d, URZ ;  /* 0xba2e8ba3050678a5 */ /* 0x000fe2000f8e003f */
[----:B------:R-:W5:Y:S01]  /*55a0*/  SYNCS.PHASECHK.TRANS64.TRYWAIT P0, [UR17+0x8], R24 ;  /* 0x00000818ff0075a7 */ /* 0x000f620008000151 */
[----:B------:R-:W-:-:S02]  /*55b0*/  UISETP.LT.U32.AND UP0, UPT, UR27, 0xb, UP0 ;  /* 0x0000000b1b00788c */ /* 0x000fc40008701070 */
[----:B------:R-:W-:Y:S02]  /*55c0*/  USHF.R.U32.HI UR6, URZ, 0x3, UR7 ;  /* 0x000000033f067899 */ /* 0x000fe40008011607 */
[----:B------:R-:W-:Y:S02]  /*55d0*/  USEL UR8, URZ, 0x1, !UP0 ;  /* 0x000000013f087887 */ /* 0x000fe4000c000000 */
[----:B------:R-:W-:Y:S02]  /*55e0*/  UIMAD UR5, UR6, -0xb, UR5 ;  /* 0xfffffff5060578a4 */ /* 0x000fe4000f8e0205 */
[----:B------:R-:W-:-:S04]  /*55f0*/  ULOP3.LUT UR4, UR4, UR8, URZ, 0x3c, !UPT ;  /* 0x0000000804047292 */ /* 0x000fc8000f8e3c3f */
[----:B------:R-:W-:Y:S01]  /*5600*/  @UP1 ULOP3.LUT UR4, UR4, 0x1, UR6, 0x78, !UPT ;  /* 0x0000000104041892 */ /* 0x000fe2000f8e7806 */
[----:B---3--:R-:W-:-:S04]  /*5610*/  SHF.R.S32.HI R26, RZ, 0x1f, R25 ;  /* 0x0000001fff1a7819 */ /* 0x008fc80000011419 */
[----:B------:R-:W-:-:S04]  /*5620*/  LEA.HI R26, R26, R25, RZ, 0x7 ;  /* 0x000000191a1a7211 */ /* 0x000fc800078f38ff */
[----:B------:R-:W-:-:S05]  /*5630*/  LOP3.LUT R26, R26, 0xffffff80, RZ, 0xc0, !PT ;  /* 0xffffff801a1a7812 */ /* 0x000fca00078ec0ff */
[----:B------:R-:W-:-:S05]  /*5640*/  IMAD.IADD R26, R25, 0x1, -R26 ;  /* 0x00000001191a7824 */ /* 0x000fca00078e0a1a */
[----:B------:R-:W-:-:S04]  /*5650*/  SHF.R.S32.HI R25, RZ, 0x1f, R26 ;  /* 0x0000001fff197819 */ /* 0x000fc8000001141a */
[----:B------:R-:W-:-:S04]  /*5660*/  LEA.HI R25, R25, R26, RZ, 0x2 ;  /* 0x0000001a19197211 */ /* 0x000fc800078f10ff */
[----:B------:R-:W-:-:S05]  /*5670*/  LOP3.LUT R25, R25, 0xfffffffc, RZ, 0xc0, !PT ;  /* 0xfffffffc19197812 */ /* 0x000fca00078ec0ff */
[----:B------:R-:W-:-:S04]  /*5680*/  IMAD.IADD R40, R26, 0x1, -R25 ;  /* 0x000000011a287824 */ /* 0x000fc800078e0a19 */
[----:B------:R-:W-:Y:S01]  /*5690*/  IMAD.SHL.U32 R32, R40, 0x2, RZ ;  /* 0x0000000228207824 */ /* 0x000fe200078e00ff */
[----:B----45:R-:W-:Y:S06]  /*56a0*/  @!P0 BRA `(.L_x_35) ;  /* 0x000000ac006c8947 */ /* 0x030fec0003800000 */
.L_x_328:
[----:B------:R4:W-:Y:S01]  /*56b0*/  STL [R1+0xa0], R2 ;  /* 0x0000a00201007387 */ /* 0x0009e20000100800 */
[----:B------:R-:W-:Y:S01]  /*56c0*/  ULDC UR8, c[0x0][0x284] ;  /* 0x0000a10000087ab9 */ /* 0x000fe20000000800 */
[----:B------:R-:W-:Y:S01]  /*56d0*/  SHF.R.S32.HI R33, RZ, 0x1f, R32 ;  /* 0x0000001fff217819 */ /* 0x000fe20000011420 */
[----:B------:R-:W-:Y:S01]  /*56e0*/  ULDC.64 UR6, c[0x0][0x5d0] ;  /* 0x0001740000067ab9 */ /* 0x000fe20000000a00 */
[----:B----4-:R-:W4:Y:S04]  /*56f0*/  LDL.LU R2, [R1+0x88] ;  /* 0x0000880001027983 */ /* 0x010f280000300800 */
[----:B------:R0:W-:Y:S04]  /*5700*/  STL [R1+0x9c], R0 ;  /* 0x00009c0001007387 */ /* 0x0001e80000100800 */
[----:B------:R-:W2:Y:S04]  /*5710*/  LDL R227, [R1+0x78] ;  /* 0x0000780001e37983 */ /* 0x000ea80000100800 */
[----:B0-----:R-:W3:Y:S01]  /*5720*/  LDL R0, [R1+0x84] ;  /* 0x0000840001007983 */ /* 0x001ee20000100800 */
[----:B----4-:R-:W-:-:S03]  /*5730*/  IMAD.SHL.U32 R37, R2, 0x100, RZ ;  /* 0x0000010002257824 */ /* 0x010fc600078e00ff */
[----:B------:R0:W5:Y:S01]  /*5740*/  LDL.LU R2, [R1+0xa0] ;  /* 0x0000a00001027983 */ /* 0x0001620000300800 */
[----:B---3--:R-:W-:-:S03]  /*5750*/  IMAD.SHL.U32 R34, R0, 0x40, RZ ;  /* 0x0000004000227824 */ /* 0x008fc600078e00ff */
[----:B------:R0:W5:Y:S02]  /*5760*/  LDL.LU R0, [R1+0x9c] ;  /* 0x00009c0001007983 */ /* 0x0001640000300800 */
[----:B------:R-:W-:Y:S02]  /*5770*/  ISETP.GE.AND P0, PT, R34, UR8, PT ;  /* 0x0000000822007c0c */ /* 0x000fe4000bf06270 */
[----:B--2---:R-:W-:Y:S02]  /*5780*/  SHF.R.S32.HI R38, RZ, 0x1f, R227 ;  /* 0x0000001fff267819 */ /* 0x004fe400000114e3 */
[----:B------:R-:W-:Y:S01]  /*5790*/  ISETP.GE.OR P0, PT, R37, R35, P0 ;  /* 0x000000232500720c */ /* 0x000fe20000706670 */
[----:B------:R-:W-:-:S04]  /*57a0*/  IMAD.WIDE.U32 R24, R227, UR6, R32 ;  /* 0x00000006e3187c25 */ /* 0x000fc8000f8e0020 */
[----:B------:R-:W-:Y:S01]  /*57b0*/  IMAD R26, R38, UR6, RZ ;  /* 0x00000006261a7c24 */ /* 0x000fe2000f8e02ff */
[----:B------:R-:W-:Y:S02]  /*57c0*/  SHF.R.S32.HI R36, RZ, 0x1f, R37 ;  /* 0x0000001fff247819 */ /* 0x000fe40000011425 */
[----:B------:R-:W-:Y:S01]  /*57d0*/  IADD3 R24, P1, R37, R24, RZ ;  /* 0x0000001825187210 */ /* 0x000fe20007f3e0ff */
[----:B------:R-:W-:-:S05]  /*57e0*/  IMAD R27, R227, UR7, R26 ;  /* 0x00000007e31b7c24 */ /* 0x000fca000f8e021a */
[----:B------:R-:W-:Y:S01]  /*57f0*/  IADD3.X R25, R36, R25, R27, P1, !PT ;  /* 0x0000001924197210 */ /* 0x000fe20000ffe41b */
[----:B0-----:R-:W-:Y:S06]  /*5800*/  @P0 BRA `(.L_x_36) ;  /* 0x0000008c00cc0947 */ /* 0x001fec0003800000 */
[----:B------:R0:W-:Y:S01]  /*5810*/  STL.64 [R1+0xa8], R4 ;  /* 0x0000a80401007387 */ /* 0x0001e20000100a00 */
[----:B------:R-:W2:Y:S01]  /*5820*/  LDC.64 R28, c[0x0][0x5c8] ;  /* 0x00017200ff1c7b82 */ /* 0x000ea20000000a00 */
[----:B------:R-:W-:Y:S02]  /*5830*/  ULDC.64 UR6, c[0x0][0x5c0] ;  /* 0x0001700000067ab9 */ /* 0x000fe40000000a00 */
[----:B0-----:R-:W3:Y:S04]  /*5840*/  LDL.64 R4, [R1+0x90] ;  /* 0x0000900001047983 */ /* 0x001ee80000100a00 */
[----:B-----5:R0:W-:Y:S04]  /*5850*/  STL [R1+0xa0], R2 ;  /* 0x0000a00201007387 */ /* 0x0201e80000100800 */
[----:B0-----:R-:W3:Y:S04]  /*5860*/  LDL.LU R2, [R1+0x84] ;  /* 0x0000840001027983 */ /* 0x001ee80000300800 */
[----:B------:R0:W-:Y:S04]  /*5870*/  STL [R1+0x9c], R0 ;  /* 0x00009c0001007387 */ /* 0x0001e80000100800 */
[----:B0-----:R-:W4:Y:S01]  /*5880*/  LDL R0, [R1+0x8c] ;  /* 0x00008c0001007983 */ /* 0x001f220000100800 */
[----:B---3--:R-:W-:-:S03]  /*5890*/  IMAD.WIDE R30, R2, 0x40, R4 ;  /* 0x00000040021e7825 */ /* 0x008fc600078e0204 */
[----:B------:R0:W5:Y:S04]  /*58a0*/  LDL.LU.64 R4, [R1+0xa8] ;  /* 0x0000a80001047983 */ /* 0x0001680000300a00 */
[----:B------:R0:W5:Y:S01]  /*58b0*/  LDL.LU R2, [R1+0xa0] ;  /* 0x0000a00001027983 */ /* 0x0001620000300800 */
[-C--:B--2---:R-:W-:Y:S02]  /*58c0*/  IMAD R26, R31, R28.reuse, RZ ;  /* 0x0000001c1f1a7224 */ /* 0x084fe400078e02ff */
[----:B------:R-:W-:-:S04]  /*58d0*/  IMAD.WIDE.U32 R24, R30, R28, R24 ;  /* 0x0000001c1e187225 */ /* 0x000fc800078e0018 */
[----:B------:R-:W-:Y:S01]  /*58e0*/  IMAD R27, R30, R29, R26 ;  /* 0x0000001d1e1b7224 */ /* 0x000fe200078e021a */
[----:B------:R-:W-:Y:S01]  /*58f0*/  LEA R26, P0, R28, R24, 0x3 ;  /* 0x000000181c1a7211 */ /* 0x000fe200078018ff */
[----:B----4-:R-:W-:Y:S01]  /*5900*/  IMAD.IADD R39, R0, 0x1, -R34 ;  /* 0x0000000100277824 */ /* 0x010fe200078e0a22 */
[----:B------:R-:W-:Y:S01]  /*5910*/  IADD3 R24, P1, R24, UR6, RZ ;  /* 0x0000000618187c10 */ /* 0x000fe2000ff3e0ff */
[----:B------:R0:W5:Y:S01]  /*5920*/  LDL.LU R0, [R1+0x9c] ;  /* 0x00009c0001007983 */ /* 0x0001620000300800 */
[----:B------:R-:W-:Y:S01]  /*5930*/  IMAD.IADD R27, R25, 0x1, R27 ;  /* 0x00000001191b7824 */ /* 0x000fe200078e021b */
[----:B------:R-:W-:-:S04]  /*5940*/  IADD3 R26, P3, R26, UR6, RZ ;  /* 0x000000061a1a7c10 */ /* 0x000fc8000ff7e0ff */
[----:B------:R-:W-:Y:S01]  /*5950*/  LEA.HI.X R29, R28, R27, R29, 0x3, P0 ;  /* 0x0000001b1c1d7211 */ /* 0x000fe200000f1c1d */
[----:B------:R-:W-:Y:S01]  /*5960*/  IMAD R28, R40, -0x2, R35 ;  /* 0xfffffffe281c7824 */ /* 0x000fe200078e0223 */
[----:B------:R-:W-:Y:S01]  /*5970*/  FSETP.NEU.AND P0, PT, RZ, UR25, PT ;  /* 0x00000019ff007c0b */ /* 0x000fe2000bf0d000 */
[----:B------:R-:W-:Y:S01]  /*5980*/  BSSY B0, `(.L_x_36) ;  /* 0x00008db000007945 */ /* 0x000fe20003800000 */
[----:B------:R-:W-:Y:S02]  /*5990*/  IADD3.X R25, R27, UR7, RZ, P1, !PT ;  /* 0x000000071b197c10 */ /* 0x000fe40008ffe4ff */
[----:B------:R-:W-:Y:S01]  /*59a0*/  IADD3.X R27, R29, UR7, RZ, P3, !PT ;  /* 0x000000071d1b7c10 */ /* 0x000fe20009ffe4ff */
[----:B------:R-:W-:-:S08]  /*59b0*/  IMAD.IADD R34, R28, 0x1, -R37 ;  /* 0x000000011c227824 */ /* 0x000fd000078e0a25 */
[----:B0-----:R-:W-:Y:S05]  /*59c0*/  @!P0 BRA `(.L_x_37) ;  /* 0x0000006800d88947 */ /* 0x001fea0003800000 */
[----:B------:R-:W-:Y:S01]  /*59d0*/  ULDC.64 UR6, c[0x0][0x5b8] ;  /* 0x00016e0000067ab9 */ /* 0x000fe20000000a00 */
[----:B------:R-:W-:Y:S01]  /*59e0*/  ULDC.64 UR8, c[0x0][0x5a8] ;  /* 0x00016a0000087ab9 */ /* 0x000fe20000000a00 */
[----:B------:R-:W-:Y:S01]  /*59f0*/  IMAD.WIDE.U32 R32, R227, UR6, R32 ;  /* 0x00000006e3207c25 */ /* 0x000fe2000f8e0020 */
[----:B------:R-:W-:Y:S03]  /*5a00*/  BSSY B1, `(.L_x_38) ;  /* 0x0000010000017945 */ /* 0x000fe60003800000 */
[----:B------:R-:W-:Y:S01]  /*5a10*/  IMAD R28, R38, UR6, RZ ;  /* 0x00000006261c7c24 */ /* 0x000fe2000f8e02ff */
[----:B------:R-:W-:-:S03]  /*5a20*/  IADD3 R32, P0, R37, R32, RZ ;  /* 0x0000002025207210 */ /* 0x000fc60007f1e0ff */
[----:B------:R-:W-:Y:S01]  /*5a30*/  IMAD R29, R227, UR7, R28 ;  /* 0x00000007e31d7c24 */ /* 0x000fe2000f8e021c */
[----:B------:R-:W-:Y:S02]  /*5a40*/  ULDC.64 UR6, c[0x0][0x5b0] ;  /* 0x00016c0000067ab9 */ /* 0x000fe40000000a00 */
[----:B------:R-:W-:Y:S02]  /*5a50*/  IMAD R35, R31, UR6, RZ ;  /* 0x000000061f237c24 */ /* 0x000fe4000f8e02ff */
[----:B------:R-:W-:Y:S02]  /*5a60*/  IADD3.X R33, R36, R33, R29, P0, !PT ;  /* 0x0000002124217210 */ /* 0x000fe400007fe41d */
[----:B------:R-:W-:Y:S01]  /*5a70*/  ISETP.GE.AND P0, PT, R39, 0x1, PT ;  /* 0x000000012700780c */ /* 0x000fe20003f06270 */
[C---:B------:R-:W-:Y:S02]  /*5a80*/  IMAD R35, R30.reuse, UR7, R35 ;  /* 0x000000071e237c24 */ /* 0x040fe4000f8e0223 */
[----:B------:R-:W-:Y:S01]  /*5a90*/  IMAD.WIDE.U32 R28, R30, UR6, R32 ;  /* 0x000000061e1c7c25 */ /* 0x000fe2000f8e0020 */
[----:B------:R-:W-:-:S02]  /*5aa0*/  ISETP.LT.OR P4, PT, R34, 0x1, !P0 ;  /* 0x000000012200780c */ /* 0x000fc40004781670 */
[----:B------:R-:W-:-:S04]  /*5ab0*/  IADD3 R28, P1, R28, UR8, RZ ;  /* 0x000000081c1c7c10 */ /* 0x000fc8000ff3e0ff */
[--C-:B------:R-:W-:Y:S02]  /*5ac0*/  IADD3.X R29, R29, UR9, R35.reuse, P1, !PT ;  /* 0x000000091d1d7c10 */ /* 0x100fe40008ffe423 */
[----:B------:R-:W-:-:S05]  /*5ad0*/  PRMT R35, RZ, 0x7610, R35 ;  /* 0x00007610ff237816 */ /* 0x000fca0000000023 */
[----:B------:R-:W-:Y:S05]  /*5ae0*/  @P4 BRA `(.L_x_39) ;  /* 0x0000000000044947 */ /* 0x000fea0003800000 */
[----:B------:R0:W5:Y:S02]  /*5af0*/  LDG.E.U8 R35, desc[UR22][R28.64] ;  /* 0x000000161c237981 */ /* 0x000164000c1e1100 */
.L_x_39:
[----:B------:R-:W-:Y:S05]  /*5b00*/  BSYNC B1 ;  /* 0x0000000000017941 */ /* 0x000fea0003800000 */
.L_x_38:
[----:B-----5:R-:W-:Y:S01]  /*5b10*/  LOP3.LUT R35, R35, 0xff, RZ, 0xc0, !PT ;  /* 0x000000ff23237812 */ /* 0x020fe200078ec0ff */
[----:B------:R-:W-:Y:S01]  /*5b20*/  BSSY B1, `(.L_x_40) ;  /* 0x000000b000017945 */ /* 0x000fe20003800000 */
[----:B------:R-:W-:Y:S02]  /*5b30*/  ISETP.LT.OR P3, PT, R34, 0x2, !P0 ;  /* 0x000000022200780c */ /* 0x000fe40004761670 */
[----:B------:R-:W-:-:S05]  /*5b40*/  F2FP.F16.E5M2.UNPACK_B R35, R35 ;  /* 0x00000023ff23723e */ /* 0x000fca00020004ff */
[----:B------:R-:W-:-:S05]  /*5b50*/  HADD2.F32 R35, -RZ, R35.H0_H0 ;  /* 0x20000023ff237230 */ /* 0x000fca0000004100 */
[----:B------:R-:W-:-:S04]  /*5b60*/  FMUL R35, R35, UR25 ;  /* 0x0000001923237c20 */ /* 0x000fc80008400000 */
[----:B------:R-:W-:-:S05]  /*5b70*/  FFMA R35, R226, UR24, R35 ;  /* 0x00000018e2237c23 */ /* 0x000fca0008000023 */
[----:B------:R-:W-:Y:S02]  /*5b80*/  F2FP.SATFINITE.E5M2.F32.PACK_AB_MERGE_C R37, RZ, R35, RZ ;  /* 0x00000023ff25723e */ /* 0x000fe400048060ff */
[----:B------:R-:W-:-:S03]  /*5b90*/  PRMT R35, RZ, 0x7610, R35 ;  /* 0x00007610ff237816 */ /* 0x000fc60000000023 */
[----:B------:R2:W-:Y:S01]  /*5ba0*/  @!P4 STG.E.U8 desc[UR22][R24.64], R37 ;  /* 0x000000251800c986 */ /* 0x0005e2000c101116 */
[----:B------:R-:W-:Y:S05]  /*5bb0*/  @P3 BRA `(.L_x_41) ;  /* 0x0000000000043947 */ /* 0x000fea0003800000 */
[----:B------:R3:W5:Y:S02]  /*5bc0*/  LDG.E.U8 R35, desc[UR22][R28.64+0x1] ;  /* 0x000001161c237981 */ /* 0x000764000c1e1100 */
.L_x_41:
[----:B------:R-:W-:Y:S05]  /*5bd0*/  BSYNC B1 ;  /* 0x0000000000017941 */ /* 0x000fea0003800000 */
.L_x_40:
[----:B-----5:R-:W-:Y:S01]  /*5be0*/  LOP3.LUT R35, R35, 0xff, RZ, 0xc0, !PT ;  /* 0x000000ff23237812 */ /* 0x020fe200078ec0ff */
[----:B------:R-:W-:Y:S01]  /*5bf0*/  BSSY B1, `(.L_x_42) ;  /* 0x0000013000017945 */ /* 0x000fe20003800000 */
[----:B--2---:R-:W-:Y:S02]  /*5c00*/  IADD3 R37, P1, R30, 0x8, RZ ;  /* 0x000000081e257810 */ /* 0x004fe40007f3e0ff */
[----:B------:R-:W-:-:S03]  /*5c10*/  F2FP.F16.E5M2.UNPACK_B R35, R35 ;  /* 0x00000023ff23723e */ /* 0x000fc600020004ff */
[----:B------:R-:W-:Y:S01]  /*5c20*/  IMAD.X R31, RZ, RZ, R31, P1 ;  /* 0x000000ffff1f7224 */ /* 0x000fe200008e061f */
[----:B------:R-:W-:Y:S01]  /*5c30*/  ISETP.GE.AND P1, PT, R39, 0x9, PT ;  /* 0x000000092700780c */ /* 0x000fe20003f26270 */
[----:B------:R-:W-:Y:S02]  /*5c40*/  HADD2.F32 R35, -RZ, R35.H0_H0 ;  /* 0x20000023ff237230 */ /* 0x000fe40000004100 */
[----:B------:R-:W-:Y:S01]  /*5c50*/  IMAD R36, R31, UR6, RZ ;  /* 0x000000061f247c24 */ /* 0x000fe2000f8e02ff */
[----:B------:R-:W-:Y:S01]  /*5c60*/  ISETP.LT.OR P5, PT, R34, 0x1, !P1 ;  /* 0x000000012200780c */ /* 0x000fe20004fa1670 */
[----:B------:R-:W-:-:S04]  /*5c70*/  IMAD.WIDE.U32 R32, R37, UR6, R32 ;  /* 0x0000000625207c25 */ /* 0x000fc8000f8e0020 */
[----:B------:R-:W-:Y:S01]  /*5c80*/  FMUL R30, R35, UR25 ;  /* 0x00000019231e7c20 */ /* 0x000fe20008400000 */
[----:B------:R-:W-:-:S03]  /*5c90*/  IMAD R37, R37, UR7, R36 ;  /* 0x0000000725257c24 */ /* 0x000fc6000f8e0224 */
[----:B------:R-:W-:Y:S01]  /*5ca0*/  FFMA R225, R225, UR24, R30 ;  /* 0x00000018e1e17c23 */ /* 0x000fe2000800001e */
[----:B------:R-:W-:Y:S02]  /*5cb0*/  IADD3 R30, P4, R32, UR8, RZ ;  /* 0x00000008201e7c10 */ /* 0x000fe4000ff9e0ff */
[----:B------:R-:W-:Y:S02]  /*5cc0*/  PRMT R32, RZ, 0x7610, R32 ;  /* 0x00007610ff207816 */ /* 0x000fe40000000020 */
[----:B------:R-:W-:Y:S02]  /*5cd0*/  F2FP.SATFINITE.E5M2.F32.PACK_AB_MERGE_C R225, RZ, R225, RZ ;  /* 0x000000e1ffe1723e */ /* 0x000fe400048060ff */
[----:B------:R-:W-:-:S03]  /*5ce0*/  IADD3.X R31, R33, UR9, R37, P4, !PT ;  /* 0x00000009211f7c10 */ /* 0x000fc6000a7fe425 */
[----:B------:R2:W-:Y:S01]  /*5cf0*/  @!P3 STG.E.U8 desc[UR22][R24.64+0x1], R225 ;  /* 0x000001e11800b986 */ /* 0x0005e2000c101116 */
[----:B------:R-:W-:Y:S05]  /*5d00*/  @P5 BRA `(.L_x_43) ;  /* 0x0000000000045947 */ /* 0x000fea0003800000 */
[----:B------:R4:W5:Y:S02]  /*5d10*/  LDG.E.U8 R32, desc[UR22][R30.64] ;  /* 0x000000161e207981 */ /* 0x000964000c1e1100 */
.L_x_43:
[----:B------:R-:W-:Y:S05]  /*5d20*/  BSYNC B1 ;  /* 0x0000000000017941 */ /* 0x000fea0003800000 */
.L_x_42:
[----:B-----5:R-:W-:Y:S01]  /*5d30*/  LOP3.LUT R32, R32, 0xff, RZ, 0xc0, !PT ;  /* 0x000000ff20207812 */ /* 0x020fe200078ec0ff */
[----:B------:R-:W-:Y:S01]  /*5d40*/  BSSY B1, `(.L_x_44) ;  /* 0x000000b000017945 */ /* 0x000fe20003800000 */
[----:B------:R-:W-:Y:S02]  /*5d50*/  ISETP.LT.OR P3, PT, R34, 0x2, !P1 ;  /* 0x000000022200780c */ /* 0x000fe40004f61670 */
[----:B------:R-:W-:-:S05]  /*5d60*/  F2FP.F16.E5M2.UNPACK_B R32, R32 ;  /* 0x00000020ff20723e */ /* 0x000fca00020004ff */
[----:B------:R-:W-:-:S05]  /*5d70*/  HADD2.F32 R32, -RZ, R32.H0_H0 ;  /* 0x20000020ff207230 */ /* 0x000fca0000004100 */
[----:B------:R-:W-:Y:S01]  /*5d80*/  FMUL R33, R32, UR25 ;  /* 0x0000001920217c20 */ /* 0x000fe20008400000 */
[----:B------:R-:W-:-:S03]  /*5d90*/  PRMT R32, RZ, 0x7610, R32 ;  /* 0x00007610ff207816 */ /* 0x000fc60000000020 */
[----:B------:R-:W-:-:S05]  /*5da0*/  FFMA R33, R224, UR24, R33 ;  /* 0x00000018e0217c23 */ /* 0x000fca0008000021 */
[----:B------:R-:W-:-:S05]  /*5db0*/  F2FP.SATFINITE.E5M2.F32.PACK_AB_MERGE_C R33, RZ, R33, RZ ;  /* 0x00000021ff21723e */ /* 0x000fca00048060ff */
[----:B------:R0:W-:Y:S01]  /*5dc0*/  @!P5 STG.E.U8 desc[UR22][R26.64], R33 ;  /* 0x000000211a00d986 */ /* 0x0001e2000c101116 */
[----:B------:R-:W-:Y:S05]  /*5dd0*/  @P3 BRA `(.L_x_45) ;  /* 0x0000000000043947 */ /* 0x000fea0003800000 */
[----:B------:R0:W5:Y:S02]  /*5de0*/  LDG.E.U8 R32, desc[UR22][R30.64+0x1] ;  /* 0x000001161e207981 */ /* 0x000164000c1e1100 */
.L_x_45:
[----:B------:R-:W-:Y:S05]  /*5df0*/  BSYNC B1 ;  /* 0x0000000000017941 */ /* 0x000fea0003800000 */
.L_x_44:
[----:B-----5:R-:W-:Y:S01]  /*5e00*/  LOP3.LUT R32, R32, 0xff, RZ, 0xc0, !PT ;  /* 0x000000ff20207812 */ /* 0x020fe200078ec0ff */
[----:B------:R-:W-:Y:S01]  /*5e10*/  BSSY B1, `(.L_x_46) ;  /* 0x000000b000017945 */ /* 0x000fe20003800000 */
[----:B------:R-:W-:Y:S02]  /*5e20*/  ISETP.LT.OR P4, PT, R34, 0x9, !P0 ;  /* 0x000000092200780c */ /* 0x000fe40004781670 */
[----:B------:R-:W-:-:S05]  /*5e30*/  F2FP.F16.E5M2.UNPACK_B R32, R32 ;  /* 0x00000020ff20723e */ /* 0x000fca00020004ff */
[----:B------:R-:W-:-:S05]  /*5e40*/  HADD2.F32 R32, -RZ, R32.H0_H0 ;  /* 0x20000020ff207230 */ /* 0x000fca0000004100 */
[----:B------:R-:W-:-:S04]  /*5e50*/  FMUL R32, R32, UR25 ;  /* 0x0000001920207c20 */ /* 0x000fc80008400000 */
[----:B------:R-:W-:-:S05]  /*5e60*/  FFMA R32, R223, UR24, R32 ;  /* 0x00000018df207c23 */ /* 0x000fca0008000020 */
[----:B0-----:R-:W-:Y:S02]  /*5e70*/  F2FP.SATFINITE.E5M2.F32.PACK_AB_MERGE_C R33, RZ, R32, RZ ;  /* 0x00000020ff21723e */ /* 0x001fe400048060ff */
[----:B------:R-:W-:-:S03]  /*5e80*/  PRMT R32, RZ, 0x7610, R32 ;  /* 0x00007610ff207816 */ /* 0x000fc60000000020 */
[----:B------:R0:W-:Y:S01]  /*5e90*/  @!P3 STG.E.U8 desc[UR22][R26.64+0x1], R33 ;  /* 0x000001211a00b986 */ /* 0x0001e2000c101116 */
[----:B------:R-:W-:Y:S05]  /*5ea0*/  @P4 BRA `(.L_x_47) ;  /* 0x0000000000044947 */ /* 0x000fea0003800000 */
[----:B------:R0:W5:Y:S02]  /*5eb0*/  LDG.E.U8 R32, desc[UR22][R28.64+0x8] ;  /* 0x000008161c207981 */ /* 0x000164000c1e1100 */
.L_x_47:
[----:B------:R-:W-:Y:S05]  /*5ec0*/  BSYNC B1 ;  /* 0x0000000000017941 */ /* 0x000fea0003800000 */
.L_x_46:
[----:B-----5:R-:W-:Y:S01]  /*5ed0*/  LOP3.LUT R32, R32, 0xff, RZ, 0xc0, !PT ;  /* 0x000000ff20207812 */ /* 0x020fe200078ec0ff */
[----:B------:R-:W-:Y:S01]  /*5ee0*/  BSSY B1, `(.L_x_48) ;  /* 0x000000b000017945 */ /* 0x000fe20003800000 */
[----:B------:R-:W-:Y:S02]  /*5ef0*/  ISETP.LT.OR P3, PT, R34, 0xa, !P0 ;  /* 0x0000000a2200780c */ /* 0x000fe40004761670 */
[----:B------:R-:W-:-:S05]  /*5f00*/  F2FP.F16.E5M2.UNPACK_B R32, R32 ;  /* 0x00000020ff20723e */ /* 0x000fca00020004ff */
[----:B------:R-:W-:-:S05]  /*5f10*/  HADD2.F32 R32, -RZ, R32.H0_H0 ;  /* 0x20000020ff207230 */ /* 0x000fca0000004100 */
[----:B0-----:R-:W-:Y:S01]  /*5f20*/  FMUL R33, R32, UR25 ;  /* 0x0000001920217c20 */ /* 0x001fe20008400000 */
[----:B------:R-:W-:-:S03]  /*5f30*/  PRMT R32, RZ, 0x7610, R32 ;  /* 0x00007610ff207816 */ /* 0x000fc60000000020 */
[----:B------:R-:W-:-:S05]  /*5f40*/  FFMA R33, R222, UR24, R33 ;  /* 0x00000018de217c23 */ /* 0x000fca0008000021 */
[----:B------:R-:W-:-:S05]  /*5f50*/  F2FP.SATFINITE.E5M2.F32.PACK_AB_MERGE_C R33, RZ, R33, RZ ;  /* 0x00000021ff21723e */ /* 0x000fca00048060ff */
[----:B------:R0:W-:Y:S01]  /*5f60*/  @!P4 STG.E.U8 desc[UR22][R24.64+0x8], R33 ;  /* 0x000008211800c986 */ /* 0x0001e2000c101116 */
[----:B------:R-:W-:Y:S05]  /*5f70*/  @P3 BRA `(.L_x_49) ;  /* 0x0000000000043947 */ /* 0x000fea0003800000 */
[----:B------:R0:W5:Y:S02]  /*5f80*/  LDG.E.U8 R32, desc[UR22][R28.64+0x9] ;  /* 0x000009161c207981 */ /* 0x000164000c1e1100 */
.L_x_49:
[----:B------:R-:W-:Y:S05]  /*5f90*/  BSYNC B1 ;  /* 0x0000000000017941 */ /* 0x000fea0003800000 */
.L_x_48:
        /* <DEDUP_REMOVED lines=12> */
.L_x_51:
[----:B------:R-:W-:Y:S05]  /*6060*/  BSYNC B1 ;  /* 0x0000000000017941 */ /* 0x000fea0003800000 */
.L_x_50:
        /* <DEDUP_REMOVED lines=12> */
.L_x_53:
[----:B------:R-:W-:Y:S05]  /*6130*/  BSYNC B1 ;  /* 0x0000000000017941 */ /* 0x000fea0003800000 */
.L_x_52:
        /* <DEDUP_REMOVED lines=12> */
.L_x_55:
[----:B------:R-:W-:Y:S05]  /*6200*/  BSYNC B1 ;  /* 0x0000000000017941 */ /* 0x000fea0003800000 */
.L_x_54:
        /* <DEDUP_REMOVED lines=12> */
.L_x_57:
[----:B------:R-:W-:Y:S05]  /*62d0*/  BSYNC B1 ;  /* 0x0000000000017941 */ /* 0x000fea0003800000 */
.L_x_56:
        /* <DEDUP_REMOVED lines=12> */
.L_x_59:
[----:B------:R-:W-:Y:S05]  /*63a0*/  BSYNC B1 ;  /* 0x0000000000017941 */ /* 0x000fea0003800000 */
.L_x_58:
        /* <DEDUP_REMOVED lines=12> */
.L_x_61:
[----:B------:R-:W-:Y:S05]  /*6470*/  BSYNC B1 ;  /* 0x0000000000017941 */ /* 0x000fea0003800000 */
.L_x_60:
        /* <DEDUP_REMOVED lines=12> */
.L_x_63:
[----:B------:R-:W-:Y:S05]  /*6540*/  BSYNC B1 ;  /* 0x0000000000017941 */ /* 0x000fea0003800000 */
.L_x_62:
        /* <DEDUP_REMOVED lines=12> */
.L_x_65:
[----:B------:R-:W-:Y:S05]  /*6610*/  BSYNC B1 ;  /* 0x0000000000017941 */ /* 0x000fea0003800000 */
.L_x_64:
        /* <DEDUP_REMOVED lines=12> */
.L_x_67:
[----:B------:R-:W-:Y:S05]  /*66e0*/  BSYNC B1 ;  /* 0x0000000000017941 */ /* 0x000fea0003800000 */
.L_x_66:
        /* <DEDUP_REMOVED lines=12> */
.L_x_69:
[----:B------:R-:W-:Y:S05]  /*67b0*/  BSYNC B1 ;  /* 0x0000000000017941 */ /* 0x000fea0003800000 */
.L_x_68:
        /* <DEDUP_REMOVED lines=12> */
.L_x_71:
[----:B------:R-:W-:Y:S05]  /*6880*/  BSYNC B1 ;  /* 0x0000000000017941 */ /* 0x000fea0003800000 */
.L_x_70:
        /* <DEDUP_REMOVED lines=12> */
.L_x_73:
[----:B------:R-:W-:Y:S05]  /*6950*/  BSYNC B1 ;  /* 0x0000000000017941 */ /* 0x000fea0003800000 */
.L_x_72:
        /* <DEDUP_REMOVED lines=12> */
.L_x_75:
[----:B------:R-:W-:Y:S05]  /*6a20*/  BSYNC B1 ;  /* 0x0000000000017941 */ /* 0x000fea0003800000 */
.L_x_74:
        /* <DEDUP_REMOVED lines=12> */
.L_x_77:
[----:B------:R-:W-:Y:S05]  /*6af0*/  BSYNC B1 ;  /* 0x0000000000017941 */ /* 0x000fea0003800000 */
.L_x_76:
        /* <DEDUP_REMOVED lines=12> */
.L_x_79:
[----:B------:R-:W-:Y:S05]  /*6bc0*/  BSYNC B1 ;  /* 0x0000000000017941 */ /* 0x000fea0003800000 */
.L_x_78:
        /* <DEDUP_REMOVED lines=12> */
.L_x_81:
[----:B------:R-:W-:Y:S05]  /*6c90*/  BSYNC B1 ;  /* 0x0000000000017941 */ /* 0x000fea0003800000 */
.L_x_80:
        /* <DEDUP_REMOVED lines=12> */
.L_x_83:
[----:B------:R-:W-:Y:S05]  /*6d60*/  BSYNC B1 ;  /* 0x0000000000017941 */ /* 0x000fea0003800000 */
.L_x_82:
        /* <DEDUP_REMOVED lines=12> */
.L_x_85:
[----:B------:R-:W-:Y:S05]  /*6e30*/  BSYNC B1 ;  /* 0x0000000000017941 */ /* 0x000fea0003800000 */
.L_x_84:
        /* <DEDUP_REMOVED lines=12> */
.L_x_87:
[----:B------:R-:W-:Y:S05]  /*6f00*/  BSYNC B1 ;  /* 0x0000000000017941 */ /* 0x000fea0003800000 */
.L_x_86:
        /* <DEDUP_REMOVED lines=12> */
.L_x_89:
[----:B------:R-:W-:Y:S05]  /*6fd0*/  BSYNC B1 ;  /* 0x0000000000017941 */ /* 0x000fea0003800000 */
.L_x_88:
        /* <DEDUP_REMOVED lines=12> */
.L_x_91:
[----:B------:R-:W-:Y:S05]  /*70a0*/  BSYNC B1 ;  /* 0x0000000000017941 */ /* 0x000fea0003800000 */
.L_x_90:
        /* <DEDUP_REMOVED lines=12> */
.L_x_93:
[----:B------:R-:W-:Y:S05]  /*7170*/  BSYNC B1 ;  /* 0x0000000000017941 */ /* 0x000fea0003800000 */
.L_x_92:
        /* <DEDUP_REMOVED lines=12> */
.L_x_95:
[----:B------:R-:W-:Y:S05]  /*7240*/  BSYNC B1 ;  /* 0x0000000000017941 */ /* 0x000fea0003800000 */
.L_x_94:
        /* <DEDUP_REMOVED lines=12> */
.L_x_97:
[----:B------:R-:W-:Y:S05]  /*7310*/  BSYNC B1 ;  /* 0x0000000000017941 */ /* 0x000fea0003800000 */
.L_x_96:
        /* <DEDUP_REMOVED lines=12> */
.L_x_99:
[----:B------:R-:W-:Y:S05]  /*73e0*/  BSYNC B1 ;  /* 0x0000000000017941 */ /* 0x000fea0003800000 */
.L_x_98:
        /* <DEDUP_REMOVED lines=12> */
.L_x_101:
[----:B------:R-:W-:Y:S05]  /*74b0*/  BSYNC B1 ;  /* 0x0000000000017941 */ /* 0x000fea0003800000 */
.L_x_100:
        /* <DEDUP_REMOVED lines=12> */
.L_x_103:
[----:B------:R-:W-:Y:S05]  /*7580*/  BSYNC B1 ;  /* 0x0000000000017941 */ /* 0x000fea0003800000 */
.L_x_102:
        /* <DEDUP_REMOVED lines=12> */
.L_x_105:
[----:B------:R-:W-:Y:S05]  /*7650*/  BSYNC B1 ;  /* 0x0000000000017941 */ /* 0x000fea0003800000 */
.L_x_104:
        /* <DEDUP_REMOVED lines=12> */
.L_x_107:
[----:B------:R-:W-:Y:S05]  /*7720*/  BSYNC B1 ;  /* 0x0000000000017941 */ /* 0x000fea0003800000 */
.L_x_106:
        /* <DEDUP_REMOVED lines=12> */
.L_x_109:
[----:B------:R-:W-:Y:S05]  /*77f0*/  BSYNC B1 ;  /* 0x0000000000017941 */ /* 0x000fea0003800000 */
.L_x_108:
        /* <DEDUP_REMOVED lines=12> */
.L_x_111:
[----:B------:R-:W-:Y:S05]  /*78c0*/  BSYNC B1 ;  /* 0x0000000000017941 */ /* 0x000fea0003800000 */
.L_x_110:
        /* <DEDUP_REMOVED lines=12> */
.L_x_113:
[----:B------:R-:W-:Y:S05]  /*7990*/  BSYNC B1 ;  /* 0x0000000000017941 */ /* 0x000fea0003800000 */
.L_x_112:
        /* <DEDUP_REMOVED lines=12> */
.L_x_115:
[----:B------:R-:W-:Y:S05]  /*7a60*/  BSYNC B1 ;  /* 0x0000000000017941 */ /* 0x000fea0003800000 */
.L_x_114:
        /* <DEDUP_REMOVED lines=12> */
.L_x_117:
[----:B------:R-:W-:Y:S05]  /*7b30*/  BSYNC B1 ;  /* 0x0000000000017941 */ /* 0x000fea0003800000 */
.L_x_116:
        /* <DEDUP_REMOVED lines=12> */
.L_x_119:
[----:B------:R-:W-:Y:S05]  /*7c00*/  BSYNC B1 ;  /* 0x0000000000017941 */ /* 0x000fea0003800000 */
.L_x_118:
        /* <DEDUP_REMOVED lines=12> */
.L_x_121:
[----:B------:R-:W-:Y:S05]  /*7cd0*/  BSYNC B1 ;  /* 0x0000000000017941 */ /* 0x000fea0003800000 */
.L_x_120:
        /* <DEDUP_REMOVED lines=12> */
.L_x_123:
[----:B------:R-:W-:Y:S05]  /*7da0*/  BSYNC B1 ;  /* 0x0000000000017941 */ /* 0x000fea0003800000 */
.L_x_122:
        /* <DEDUP_REMOVED lines=12> */
.L_x_125:
[----:B------:R-:W-:Y:S05]  /*7e70*/  BSYNC B1 ;  /* 0x0000000000017941 */ /* 0x000fea0003800000 */
.L_x_124:
        /* <DEDUP_REMOVED lines=12> */
.L_x_127:
[----:B------:R-:W-:Y:S05]  /*7f40*/  BSYNC B1 ;  /* 0x0000000000017941 */ /* 0x000fea0003800000 */
.L_x_126:
        /* <DEDUP_REMOVED lines=12> */
.L_x_129:
[----:B------:R-:W-:Y:S05]  /*8010*/  BSYNC B1 ;  /* 0x0000000000017941 */ /* 0x000fea0003800000 */
.L_x_128:
        /* <DEDUP_REMOVED lines=12> */
.L_x_131:
[----:B------:R-:W-:Y:S05]  /*80e0*/  BSYNC B1 ;  /* 0x0000000000017941 */ /* 0x000fea0003800000 */
.L_x_130:
        /* <DEDUP_REMOVED lines=12> */
.L_x_133:
[----:B------:R-:W-:Y:S05]  /*81b0*/  BSYNC B1 ;  /* 0x0000000000017941 */ /* 0x000fea0003800000 */
.L_x_132:
        /* <DEDUP_REMOVED lines=12> */
.L_x_135:
[----:B------:R-:W-:Y:S05]  /*8280*/  BSYNC B1 ;  /* 0x0000000000017941 */ /* 0x000fea0003800000 */
.L_x_134:
        /* <DEDUP_REMOVED lines=12> */
.L_x_137:
[----:B------:R-:W-:Y:S05]  /*8350*/  BSYNC B1 ;  /* 0x0000000000017941 */ /* 0x000fea0003800000 */
.L_x_136:
        /* <DEDUP_REMOVED lines=12> */
.L_x_139:
[----:B------:R-:W-:Y:S05]  /*8420*/  BSYNC B1 ;  /* 0x0000000000017941 */ /* 0x000fea0003800000 */
.L_x_138:
        /* <DEDUP_REMOVED lines=12> */
.L_x_141:
[----:B------:R-:W-:Y:S05]  /*84f0*/  BSYNC B1 ;  /* 0x0000000000017941 */ /* 0x000fea0003800000 */
.L_x_140:
        /* <DEDUP_REMOVED lines=12> */
.L_x_143:
[----:B------:R-:W-:Y:S05]  /*85c0*/  BSYNC B1 ;  /* 0x0000000000017941 */ /* 0x000fea0003800000 */
.L_x_142:
        /* <DEDUP_REMOVED lines=12> */
.L_x_145:
[----:B------:R-:W-:Y:S05]  /*8690*/  BSYNC B1 ;  /* 0x0000000000017941 */ /* 0x000fea0003800000 */
.L_x_144:
        /* <DEDUP_REMOVED lines=12> */
.L_x_147:
[----:B------:R-:W-:Y:S05]  /*8760*/  BSYNC B1 ;  /* 0x0000000000017941 */ /* 0x000fea0003800000 */
.L_x_146:
        /* <DEDUP_REMOVED lines=12> */
.L_x_149:
[----:B------:R-:W-:Y:S05]  /*8830*/  BSYNC B1 ;  /* 0x0000000000017941 */ /* 0x000fea0003800000 */
.L_x_148:
        /* <DEDUP_REMOVED lines=12> */
.L_x_151:
[----:B------:R-:W-:Y:S05]  /*8900*/  BSYNC B1 ;  /* 0x0000000000017941 */ /* 0x000fea0003800000 */
.L_x_150:
        /* <DEDUP_REMOVED lines=12> */
.L_x_153:
[----:B------:R-:W-:Y:S05]  /*89d0*/  BSYNC B1 ;  /* 0x0000000000017941 */ /* 0x000fea0003800000 */
.L_x_152:
        /* <DEDUP_REMOVED lines=12> */
.L_x_155:
[----:B------:R-:W-:Y:S05]  /*8aa0*/  BSYNC B1 ;  /* 0x0000000000017941 */ /* 0x000fea0003800000 */
.L_x_154:
        /* <DEDUP_REMOVED lines=12> */
.L_x_157:
[----:B------:R-:W-:Y:S05]  /*8b70*/  BSYNC B1 ;  /* 0x0000000000017941 */ /* 0x000fea0003800000 */
.L_x_156:
        /* <DEDUP_REMOVED lines=12> */
.L_x_159:
[----:B------:R-:W-:Y:S05]  /*8c40*/  BSYNC B1 ;  /* 0x0000000000017941 */ /* 0x000fea0003800000 */
.L_x_158:
        /* <DEDUP_REMOVED lines=12> */
.L_x_161:
[----:B------:R-:W-:Y:S05]  /*8d10*/  BSYNC B1 ;  /* 0x0000000000017941 */ /* 0x000fea0003800000 */
.L_x_160:
        /* <DEDUP_REMOVED lines=12> */
.L_x_163:
[----:B------:R-:W-:Y:S05]  /*8de0*/  BSYNC B1 ;  /* 0x0000000000017941 */ /* 0x000fea0003800000 */
.L_x_162:
        /* <DEDUP_REMOVED lines=12> */
.L_x_165:
[----:B------:R-:W-:Y:S05]  /*8eb0*/  BSYNC B1 ;  /* 0x0000000000017941 */ /* 0x000fea0003800000 */
.L_x_164:
        /* <DEDUP_REMOVED lines=12> */
.L_x_167:
[----:B------:R-:W-:Y:S05]  /*8f80*/  BSYNC B1 ;  /* 0x0000000000017941 */ /* 0x000fea0003800000 */
.L_x_166:
        /* <DEDUP_REMOVED lines=12> */
.L_x_169:
[----:B------:R-:W-:Y:S05]  /*9050*/  BSYNC B1 ;  /* 0x0000000000017941 */ /* 0x000fea0003800000 */
.L_x_168:
        /* <DEDUP_REMOVED lines=12> */
.L_x_171:
[----:B------:R-:W-:Y:S05]  /*9120*/  BSYNC B1 ;  /* 0x0000000000017941 */ /* 0x000fea0003800000 */
.L_x_170:
        /* <DEDUP_REMOVED lines=12> */
.L_x_173:
[----:B------:R-:W-:Y:S05]  /*91f0*/  BSYNC B1 ;  /* 0x0000000000017941 */ /* 0x000fea0003800000 */
.L_x_172:
        /* <DEDUP_REMOVED lines=12> */
.L_x_175:
[----:B------:R-:W-:Y:S05]  /*92c0*/  BSYNC B1 ;  /* 0x0000000000017941 */ /* 0x000fea0003800000 */
.L_x_174:
        /* <DEDUP_REMOVED lines=12> */
.L_x_177:
[----:B------:R-:W-:Y:S05]  /*9390*/  BSYNC B1 ;  /* 0x0000000000017941 */ /* 0x000fea0003800000 */
.L_x_176:
        /* <DEDUP_REMOVED lines=12> */
.L_x_179:
[----:B------:R-:W-:Y:S05]  /*9460*/  BSYNC B1 ;  /* 0x0000000000017941 */ /* 0x000fea0003800000 */
.L_x_178:
        /* <DEDUP_REMOVED lines=12> */
.L_x_181:
[----:B------:R-:W-:Y:S05]  /*9530*/  BSYNC B1 ;  /* 0x0000000000017941 */ /* 0x000fea0003800000 */
.L_x_180:
        /* <DEDUP_REMOVED lines=12> */
.L_x_183:
[----:B------:R-:W-:Y:S05]  /*9600*/  BSYNC B1 ;  /* 0x0000000000017941 */ /* 0x000fea0003800000 */
.L_x_182:
        /* <DEDUP_REMOVED lines=12> */
.L_x_185:
[----:B------:R-:W-:Y:S05]  /*96d0*/  BSYNC B1 ;  /* 0x0000000000017941 */ /* 0x000fea0003800000 */
.L_x_184:
        /* <DEDUP_REMOVED lines=12> */
.L_x_187:
[----:B------:R-:W-:Y:S05]  /*97a0*/  BSYNC B1 ;  /* 0x0000000000017941 */ /* 0x000fea0003800000 */
.L_x_186:
        /* <DEDUP_REMOVED lines=12> */
.L_x_189:
[----:B------:R-:W-:Y:S05]  /*9870*/  BSYNC B1 ;  /* 0x0000000000017941 */ /* 0x000fea0003800000 */
.L_x_188:
[----:B-----5:R-:W-:Y:S01]  /*9880*/  LOP3.LUT R32, R32, 0xff, RZ, 0xc0, !PT ;  /* 0x000000ff20207812 */ /* 0x020fe200078ec0ff */
[----:B------:R-:W-:Y:S01]  /*9890*/  BSSY B1, `(.L_x_190) ;  /* 0x000000b000017945 */ /* 0x000fe20003800000 */
[----:B------:R-:W-:Y:S02]  /*98a0*/  ISETP.LT.OR P4, PT, R34, 0x99, !P0 ;  /* 0x000000992200780c */ /* 0x000fe40004781670 */
[----:B------:R-:W-:-:S05]  /*98b0*/  F2FP.F16.E5M2.UNPACK_B R32, R32 ;  /* 0x00000020ff20723e */ /* 0x000fca00020004ff */
[----:B------:R-:W-:-:S05]  /*98c0*/  HADD2.F32 R32, -RZ, R32.H0_H0 ;  /* 0x20000020ff207230 */ /* 0x000fca0000004100 */
[----:B------:R-:W-:-:S04]  /*98d0*/  FMUL R32, R32, UR25 ;  /* 0x0000001920207c20 */ /* 0x000fc80008400000 */
[----:B------:R-:W-:Y:S01]  /*98e0*/  FFMA R32, R23, UR24, R32 ;  /* 0x0000001817207c23 */ /* 0x000fe20008000020 */
[----:B------:R-:W-:-:S04]  /*98f0*/  PRMT R23, RZ, 0x7610, R23 ;  /* 0x00007610ff177816 */ /* 0x000fc80000000017 */
[----:B0-----:R-:W-:-:S05]  /*9900*/  F2FP.SATFINITE.E5M2.F32.PACK_AB_MERGE_C R33, RZ, R32, RZ ;  /* 0x00000020ff21723e */ /* 0x001fca00048060ff */
[----:B------:R0:W-:Y:S01]  /*9910*/  @!P3 STG.E.U8 desc[UR22][R26.64+0x91], R33 ;  /* 0x000091211a00b986 */ /* 0x0001e2000c101116 */
[----:B------:R-:W-:Y:S05]  /*9920*/  @P4 BRA `(.L_x_191) ;  /* 0x0000000000044947 */ /* 0x000fea0003800000 */
[----:B------:R0:W5:Y:S02]  /*9930*/  LDG.E.U8 R23, desc[UR22][R28.64+0x98] ;  /* 0x000098161c177981 */ /* 0x000164000c1e1100 */
.L_x_191:
[----:B------:R-:W-:Y:S05]  /*9940*/  BSYNC B1 ;  /* 0x0000000000017941 */ /* 0x000fea0003800000 */
.L_x_190:
        /* <DEDUP_REMOVED lines=8> */
[----:B------:R-:W-:-:S05]  /*99d0*/  F2FP.SATFINITE.E5M2.F32.PACK_AB_MERGE_C R23, RZ, R23, RZ ;  /* 0x00000017ff17723e */ /* 0x000fca00048060ff */
[----:B------:R0:W-:Y:S01]  /*99e0*/  @!P4 STG.E.U8 desc[UR22][R24.64+0x98], R23 ;  /* 0x000098171800c986 */ /* 0x0001e2000c101116 */
[----:B------:R-:W-:Y:S05]  /*99f0*/  @P3 BRA `(.L_x_193) ;  /* 0x0000000000043947 */ /* 0x000fea0003800000 */
[----:B------:R0:W5:Y:S02]  /*9a00*/  LDG.E.U8 R22, desc[UR22][R28.64+0x99] ;  /* 0x000099161c167981 */ /* 0x000164000c1e1100 */
.L_x_193:
[----:B------:R-:W-:Y:S05]  /*9a10*/  BSYNC B1 ;  /* 0x0000000000017941 */ /* 0x000fea0003800000 */
.L_x_192:
        /* <DEDUP_REMOVED lines=12> */
.L_x_195:
[----:B------:R-:W-:Y:S05]  /*9ae0*/  BSYNC B1 ;  /* 0x0000000000017941 */ /* 0x000fea0003800000 */
.L_x_194:
        /* <DEDUP_REMOVED lines=12> */
.L_x_197:
[----:B------:R-:W-:Y:S05]  /*9bb0*/  BSYNC B1 ;  /* 0x0000000000017941 */ /* 0x000fea0003800000 */
.L_x_196:
        /* <DEDUP_REMOVED lines=12> */
.L_x_199:
[----:B------:R-:W-:Y:S05]  /*9c80*/  BSYNC B1 ;  /* 0x0000000000017941 */ /* 0x000fea0003800000 */
.L_x_198:
        /* <DEDUP_REMOVED lines=12> */
.L_x_201:
[----:B------:R-:W-:Y:S05]  /*9d50*/  BSYNC B1 ;  /* 0x0000000000017941 */ /* 0x000fea0003800000 */
.L_x_200:
        /* <DEDUP_REMOVED lines=12> */
.L_x_203:
[----:B------:R-:W-:Y:S05]  /*9e20*/  BSYNC B1 ;  /* 0x0000000000017941 */ /* 0x000fea0003800000 */
.L_x_202:
        /* <DEDUP_REMOVED lines=12> */
.L_x_205:
[----:B------:R-:W-:Y:S05]  /*9ef0*/  BSYNC B1 ;  /* 0x0000000000017941 */ /* 0x000fea0003800000 */
.L_x_204:
        /* <DEDUP_REMOVED lines=12> */
.L_x_207:
[----:B------:R-:W-:Y:S05]  /*9fc0*/  BSYNC B1 ;  /* 0x0000000000017941 */ /* 0x000fea0003800000 */
.L_x_206:
        /* <DEDUP_REMOVED lines=12> */
.L_x_209:
[----:B------:R-:W-:Y:S05]  /*a090*/  BSYNC B1 ;  /* 0x0000000000017941 */ /* 0x000fea0003800000 */
.L_x_208:
        /* <DEDUP_REMOVED lines=12> */
.L_x_211:
[----:B------:R-:W-:Y:S05]  /*a160*/  BSYNC B1 ;  /* 0x0000000000017941 */ /* 0x000fea0003800000 */
.L_x_210:
        /* <DEDUP_REMOVED lines=12> */
.L_x_213:
[----:B------:R-:W-:Y:S05]  /*a230*/  BSYNC B1 ;  /* 0x0000000000017941 */ /* 0x000fea0003800000 */
.L_x_212:
        /* <DEDUP_REMOVED lines=12> */
.L_x_215:
[----:B------:R-:W-:Y:S05]  /*a300*/  BSYNC B1 ;  /* 0x0000000000017941 */ /* 0x000fea0003800000 */
.L_x_214:
        /* <DEDUP_REMOVED lines=12> */
.L_x_217:
[----:B------:R-:W-:Y:S05]  /*a3d0*/  BSYNC B1 ;  /* 0x0000000000017941 */ /* 0x000fea0003800000 */
.L_x_216:
        /* <DEDUP_REMOVED lines=12> */
.L_x_219:
[----:B------:R-:W-:Y:S05]  /*a4a0*/  BSYNC B1 ;  /* 0x0000000000017941 */ /* 0x000fea0003800000 */
.L_x_218:
        /* <DEDUP_REMOVED lines=12> */
.L_x_221:
[----:B------:R-:W-:Y:S05]  /*a570*/  BSYNC B1 ;  /* 0x0000000000017941 */ /* 0x000fea0003800000 */
.L_x_220:
        /* <DEDUP_REMOVED lines=12> */
.L_x_223:
[----:B------:R-:W-:Y:S05]  /*a640*/  BSYNC B1 ;  /* 0x0000000000017941 */ /* 0x000fea0003800000 */
.L_x_222:
        /* <DEDUP_REMOVED lines=12> */
.L_x_225:
[----:B------:R-:W-:Y:S05]  /*a710*/  BSYNC B1 ;  /* 0x0000000000017941 */ /* 0x000fea0003800000 */
.L_x_224:
        /* <DEDUP_REMOVED lines=12> */
.L_x_227:
[----:B------:R-:W-:Y:S05]  /*a7e0*/  BSYNC B1 ;  /* 0x0000000000017941 */ /* 0x000fea0003800000 */
.L_x_226:
        /* <DEDUP_REMOVED lines=12> */
.L_x_229:
[----:B------:R-:W-:Y:S05]  /*a8b0*/  BSYNC B1 ;  /* 0x0000000000017941 */ /* 0x000fea0003800000 */
.L_x_228:
        /* <DEDUP_REMOVED lines=12> */
.L_x_231:
[----:B------:R-:W-:Y:S05]  /*a980*/  BSYNC B1 ;  /* 0x0000000000017941 */ /* 0x000fea0003800000 */
.L_x_230:
        /* <DEDUP_REMOVED lines=12> */
.L_x_233:
[----:B------:R-:W-:Y:S05]  /*aa50*/  BSYNC B1 ;  /* 0x0000000000017941 */ /* 0x000fea0003800000 */
.L_x_232:
[----:B-----5:R-:W-:Y:S01]  /*aa60*/  LOP3.LUT R2, R2, 0xff, RZ, 0xc0, !PT ;  /* 0x000000ff02027812 */ /* 0x020fe200078ec0ff */
[----:B------:R-:W-:Y:S01]  /*aa70*/  BSSY B1, `(.L_x_234) ;  /* 0x000000b000017945 */ /* 0x000fe20003800000 */
[----:B------:R-:W-:Y:S02]  /*aa80*/  ISETP.LT.OR P4, PT, R34, 0xc1, !P1 ;  /* 0x000000c12200780c */ /* 0x000fe40004f81670 */
[----:B------:R-:W-:-:S05]  /*aa90*/  F2FP.F16.E5M2.UNPACK_B R2, R2 ;  /* 0x00000002ff02723e */ /* 0x000fca00020004ff */
[----:B------:R-:W-:-:S05]  /*aaa0*/  HADD2.F32 R2, -RZ, R2.H0_H0 ;  /* 0x20000002ff027230 */ /* 0x000fca0000004100 */
[----:B0-----:R-:W-:-:S04]  /*aab0*/  FMUL R3, R2, UR25 ;  /* 0x0000001902037c20 */ /* 0x001fc80008400000 */
[----:B------:R-:W-:Y:S01]  /*aac0*/  FFMA R3, R0, UR24, R3 ;  /* 0x0000001800037c23 */ /* 0x000fe20008000003 */
[----:B------:R-:W-:-:S04]  /*aad0*/  PRMT R0, RZ, 0x7610, R0 ;  /* 0x00007610ff007816 */ /* 0x000fc80000000000 */
[----:B------:R-:W-:-:S05]  /*aae0*/  F2FP.SATFINITE.E5M2.F32.PACK_AB_MERGE_C R3, RZ, R3, RZ ;  /* 0x00000003ff03723e */ /* 0x000fca00048060ff */
[----:B------:R0:W-:Y:S01]  /*aaf0*/  @!P3 STG.E.U8 desc[UR22][R24.64+0xc1], R3 ;  /* 0x0000c1031800b986 */ /* 0x0001e2000c101116 */
[----:B------:R-:W-:Y:S05]  /*ab00*/  @P4 BRA `(.L_x_235) ;  /* 0x0000000000044947 */ /* 0x000fea0003800000 */
[----:B------:R0:W5:Y:S02]  /*ab10*/  LDG.E.U8 R0, desc[UR22][R30.64+0xc0] ;  /* 0x0000c0161e007981 */ /* 0x000164000c1e1100 */
.L_x_235:
[----:B------:R-:W-:Y:S05]  /*ab20*/  BSYNC B1 ;  /* 0x0000000000017941 */ /* 0x000fea0003800000 */
.L_x_234:
[----:B------:R-:W2:Y:S01]  /*ab30*/  LDL.LU R2, [R1] ;  /* 0x0000000001027983 */ /* 0x000ea20000300800 */
[----:B-----5:R-:W-:Y:S01]  /*ab40*/  LOP3.LUT R0, R0, 0xff, RZ, 0xc0, !PT ;  /* 0x000000ff00007812 */ /* 0x020fe200078ec0ff */
[----:B------:R-:W-:Y:S01]  /*ab50*/  BSSY B1, `(.L_x_236) ;  /* 0x000000b000017945 */ /* 0x000fe20003800000 */
[----:B------:R-:W-:Y:S02]  /*ab60*/  ISETP.LT.OR P3, PT, R34, 0xc2, !P1 ;  /* 0x000000c22200780c */ /* 0x000fe40004f61670 */
[----:B------:R-:W-:-:S05]  /*ab70*/  F2FP.F16.E5M2.UNPACK_B R0, R0 ;  /* 0x00000000ff00723e */ /* 0x000fca00020004ff */
[----:B------:R-:W-:-:S05]  /*ab80*/  HADD2.F32 R0, -RZ, R0.H0_H0 ;  /* 0x20000000ff007230 */ /* 0x000fca0000004100 */
[----:B------:R-:W-:-:S04]  /*ab90*/  FMUL R0, R0, UR25 ;  /* 0x0000001900007c20 */ /* 0x000fc80008400000 */
[----:B--2---:R-:W-:-:S05]  /*aba0*/  FFMA R0, R2, UR24, R0 ;  /* 0x0000001802007c23 */ /* 0x004fca0008000000 */
[----:B0-----:R-:W-:Y:S02]  /*abb0*/  F2FP.SATFINITE.E5M2.F32.PACK_AB_MERGE_C R3, RZ, R0, RZ ;  /* 0x00000000ff03723e */ /* 0x001fe400048060ff */
[----:B------:R-:W-:-:S03]  /*abc0*/  PRMT R0, RZ, 0x7610, R0 ;  /* 0x00007610ff007816 */ /* 0x000fc60000000000 */
[----:B------:R0:W-:Y:S01]  /*abd0*/  @!P4 STG.E.U8 desc[UR22][R26.64+0xc0], R3 ;  /* 0x0000c0031a00c986 */ /* 0x0001e2000c101116 */
[----:B------:R-:W-:Y:S05]  /*abe0*/  @P3 BRA `(.L_x_237) ;  /* 0x0000000000043947 */ /* 0x000fea0003800000 */
[----:B------:R2:W5:Y:S02]  /*abf0*/  LDG.E.U8 R0, desc[UR22][R30.64+0xc1] ;  /* 0x0000c1161e007981 */ /* 0x000564000c1e1100 */
.L_x_237:
[----:B------:R-:W-:Y:S05]  /*ac00*/  BSYNC B1 ;  /* 0x0000000000017941 */ /* 0x000fea0003800000 */
.L_x_236:
[----:B------:R-:W3:Y:S01]  /*ac10*/  LDL.LU R2, [R1+0x4] ;  /* 0x0000040001027983 */ /* 0x000ee20000300800 */
[----:B-----5:R-:W-:Y:S01]  /*ac20*/  LOP3.LUT R0, R0, 0xff, RZ, 0xc0, !PT ;  /* 0x000000ff00007812 */ /* 0x020fe200078ec0ff */
[----:B------:R-:W-:Y:S01]  /*ac30*/  BSSY B1, `(.L_x_238) ;  /* 0x000000b000017945 */ /* 0x000fe20003800000 */
[----:B------:R-:W-:Y:S02]  /*ac40*/  ISETP.LT.OR P4, PT, R34, 0xc9, !P0 ;  /* 0x000000c92200780c */ /* 0x000fe40004781670 */
[----:B------:R-:W-:-:S05]  /*ac50*/  F2FP.F16.E5M2.UNPACK_B R0, R0 ;  /* 0x00000000ff00723e */ /* 0x000fca00020004ff */
[----:B------:R-:W-:-:S05]  /*ac60*/  HADD2.F32 R0, -RZ, R0.H0_H0 ;  /* 0x20000000ff007230 */ /* 0x000fca0000004100 */
[----:B------:R-:W-:-:S04]  /*ac70*/  FMUL R0, R0, UR25 ;  /* 0x0000001900007c20 */ /* 0x000fc80008400000 */
[----:B---3--:R-:W-:-:S05]  /*ac80*/  FFMA R0, R2, UR24, R0 ;  /* 0x0000001802007c23 */ /* 0x008fca0008000000 */
[----:B0-----:R-:W-:Y:S02]  /*ac90*/  F2FP.SATFINITE.E5M2.F32.PACK_AB_MERGE_C R3, RZ, R0, RZ ;  /* 0x00000000ff03723e */ /* 0x001fe400048060ff */
[----:B------:R-:W-:-:S03]  /*aca0*/  PRMT R0, RZ, 0x7610, R0 ;  /* 0x00007610ff007816 */ /* 0x000fc60000000000 */
[----:B------:R0:W-:Y:S01]  /*acb0*/  @!P3 STG.E.U8 desc[UR22][R26.64+0xc1], R3 ;  /* 0x0000c1031a00b986 */ /* 0x0001e2000c101116 */
[----:B------:R-:W-:Y:S05]  /*acc0*/  @P4 BRA `(.L_x_239) ;  /* 0x0000000000044947 */ /* 0x000fea0003800000 */
[----:B------:R3:W5:Y:S02]  /*acd0*/  LDG.E.U8 R0, desc[UR22][R28.64+0xc8] ;  /* 0x0000c8161c007981 */ /* 0x000764000c1e1100 */
.L_x_239:
[----:B------:R-:W-:Y:S05]  /*ace0*/  BSYNC B1 ;  /* 0x0000000000017941 */ /* 0x000fea0003800000 */
.L_x_238:
[----:B------:R-:W2:Y:S01]  /*acf0*/  LDL.LU R2, [R1+0x8] ;  /* 0x0000080001027983 */ /* 0x000ea20000300800 */
        /* <DEDUP_REMOVED lines=12> */
.L_x_241:
[----:B------:R-:W-:Y:S05]  /*adc0*/  BSYNC B1 ;  /* 0x0000000000017941 */ /* 0x000fea0003800000 */
.L_x_240:
        /* <DEDUP_REMOVED lines=13> */
.L_x_243:
[----:B------:R-:W-:Y:S05]  /*aea0*/  BSYNC B1 ;  /* 0x0000000000017941 */ /* 0x000fea0003800000 */
.L_x_242:
        /* <DEDUP_REMOVED lines=13> */
.L_x_245:
[----:B------:R-:W-:Y:S05]  /*af80*/  BSYNC B1 ;  /* 0x0000000000017941 */ /* 0x000fea0003800000 */
.L_x_244:
        /* <DEDUP_REMOVED lines=13> */
.L_x_247:
[----:B------:R-:W-:Y:S05]  /*b060*/  BSYNC B1 ;  /* 0x0000000000017941 */ /* 0x000fea0003800000 */
.L_x_246:
        /* <DEDUP_REMOVED lines=13> */
.L_x_249:
[----:B------:R-:W-:Y:S05]  /*b140*/  BSYNC B1 ;  /* 0x0000000000017941 */ /* 0x000fea0003800000 */
.L_x_248:
        /* <DEDUP_REMOVED lines=13> */
.L_x_251:
[----:B------:R-:W-:Y:S05]  /*b220*/  BSYNC B1 ;  /* 0x0000000000017941 */ /* 0x000fea0003800000 */
.L_x_250:
        /* <DEDUP_REMOVED lines=13> */
.L_x_253:
[----:B------:R-:W-:Y:S05]  /*b300*/  BSYNC B1 ;  /* 0x0000000000017941 */ /* 0x000fea0003800000 */
.L_x_252:
        /* <DEDUP_REMOVED lines=13> */
.L_x_255:
[----:B------:R-:W-:Y:S05]  /*b3e0*/  BSYNC B1 ;  /* 0x0000000000017941 */ /* 0x000fea0003800000 */
.L_x_254:
        /* <DEDUP_REMOVED lines=13> */
.L_x_257:
[----:B------:R-:W-:Y:S05]  /*b4c0*/  BSYNC B1 ;  /* 0x0000000000017941 */ /* 0x000fea0003800000 */
.L_x_256:
        /* <DEDUP_REMOVED lines=13> */
.L_x_259:
[----:B------:R-:W-:Y:S05]  /*b5a0*/  BSYNC B1 ;  /* 0x0000000000017941 */ /* 0x000fea0003800000 */
.L_x_258:
        /* <DEDUP_REMOVED lines=13> */
.L_x_261:
[----:B------:R-:W-:Y:S05]  /*b680*/  BSYNC B1 ;  /* 0x0000000000017941 */ /* 0x000fea0003800000 */
.L_x_260:
        /* <DEDUP_REMOVED lines=13> */
.L_x_263:
[----:B------:R-:W-:Y:S05]  /*b760*/  BSYNC B1 ;  /* 0x0000000000017941 */ /* 0x000fea0003800000 */
.L_x_262:
        /* <DEDUP_REMOVED lines=13> */
.L_x_265:
[----:B------:R-:W-:Y:S05]  /*b840*/  BSYNC B1 ;  /* 0x0000000000017941 */ /* 0x000fea0003800000 */
.L_x_264:
        /* <DEDUP_REMOVED lines=13> */
.L_x_267:
[----:B------:R-:W-:Y:S05]  /*b920*/  BSYNC B1 ;  /* 0x0000000000017941 */ /* 0x000fea0003800000 */
.L_x_266:
        /* <DEDUP_REMOVED lines=13> */
.L_x_269:
[----:B------:R-:W-:Y:S05]  /*ba00*/  BSYNC B1 ;  /* 0x0000000000017941 */ /* 0x000fea0003800000 */
.L_x_268:
        /* <DEDUP_REMOVED lines=13> */
.L_x_271:
[----:B------:R-:W-:Y:S05]  /*bae0*/  BSYNC B1 ;  /* 0x0000000000017941 */ /* 0x000fea0003800000 */
.L_x_270:
        /* <DEDUP_REMOVED lines=13> */
.L_x_273:
[----:B------:R-:W-:Y:S05]  /*bbc0*/  BSYNC B1 ;  /* 0x0000000000017941 */ /* 0x000fea0003800000 */
.L_x_272:
        /* <DEDUP_REMOVED lines=13> */
.L_x_275:
[----:B------:R-:W-:Y:S05]  /*bca0*/  BSYNC B1 ;  /* 0x0000000000017941 */ /* 0x000fea0003800000 */
.L_x_274:
        /* <DEDUP_REMOVED lines=13> */
.L_x_277:
[----:B------:R-:W-:Y:S05]  /*bd80*/  BSYNC B1 ;  /* 0x0000000000017941 */ /* 0x000fea0003800000 */
.L_x_276:
        /* <DEDUP_REMOVED lines=13> */
.L_x_279:
[----:B------:R-:W-:Y:S05]  /*be60*/  BSYNC B1 ;  /* 0x0000000000017941 */ /* 0x000fea0003800000 */
.L_x_278:
        /* <DEDUP_REMOVED lines=13> */
.L_x_281:
[----:B------:R-:W-:Y:S05]  /*bf40*/  BSYNC B1 ;  /* 0x0000000000017941 */ /* 0x000fea0003800000 */
.L_x_280:
        /* <DEDUP_REMOVED lines=13> */
.L_x_283:
[----:B------:R-:W-:Y:S05]  /*c020*/  BSYNC B1 ;  /* 0x0000000000017941 */ /* 0x000fea0003800000 */
.L_x_282:
        /* <DEDUP_REMOVED lines=13> */
.L_x_285:
[----:B------:R-:W-:Y:S05]  /*c100*/  BSYNC B1 ;  /* 0x0000000000017941 */ /* 0x000fea0003800000 */
.L_x_284:
        /* <DEDUP_REMOVED lines=13> */
.L_x_287:
[----:B------:R-:W-:Y:S05]  /*c1e0*/  BSYNC B1 ;  /* 0x0000000000017941 */ /* 0x000fea0003800000 */
.L_x_286:
        /* <DEDUP_REMOVED lines=13> */
.L_x_289:
[----:B------:R-:W-:Y:S05]  /*c2c0*/  BSYNC B1 ;  /* 0x0000000000017941 */ /* 0x000fea0003800000 */
.L_x_288:
        /* <DEDUP_REMOVED lines=13> */
.L_x_291:
[----:B------:R-:W-:Y:S05]  /*c3a0*/  BSYNC B1 ;  /* 0x0000000000017941 */ /* 0x000fea0003800000 */
.L_x_290:
        /* <DEDUP_REMOVED lines=13> */
.L_x_293:
[----:B------:R-:W-:Y:S05]  /*c480*/  BSYNC B1 ;  /* 0x0000000000017941 */ /* 0x000fea0003800000 */
.L_x_292:
[----:B------:R-:W-:Y:S05]  /*c490*/  @P1 BRA `(.L_x_294) ;  /* 0x0000002000a41947 */ /* 0x000fea0003800000 */
[----:B------:R-:W2:Y:S01]  /*c4a0*/  LDL.LU R2, [R1+0x74] ;  /* 0x0000740001027983 */ /* 0x000ea20000300800 */
[----:B-----5:R-:W-:-:S04]  /*c4b0*/  LOP3.LUT R0, R0, 0xff, RZ, 0xc0, !PT ;  /* 0x000000ff00007812 */ /* 0x020fc800078ec0ff */
[----:B------:R-:W-:-:S05]  /*c4c0*/  F2FP.F16.E5M2.UNPACK_B R0, R0 ;  /* 0x00000000ff00723e */ /* 0x000fca00020004ff */
[----:B------:R-:W-:-:S05]  /*c4d0*/  HADD2.F32 R0, -RZ, R0.H0_H0 ;  /* 0x20000000ff007230 */ /* 0x000fca0000004100 */
[----:B------:R-:W-:-:S04]  /*c4e0*/  FMUL R0, R0, UR25 ;  /* 0x0000001900007c20 */ /* 0x000fc80008400000 */
[----:B--2---:R-:W-:-:S05]  /*c4f0*/  FFMA R0, R2, UR24, R0 ;  /* 0x0000001802007c23 */ /* 0x004fca0008000000 */
[----:B0-----:R-:W-:-:S05]  /*c500*/  F2FP.SATFINITE.E5M2.F32.PACK_AB_MERGE_C R3, RZ, R0, RZ ;  /* 0x00000000ff03723e */ /* 0x001fca00048060ff */
[----:B------:R0:W-:Y:S01]  /*c510*/  STG.E.U8 desc[UR22][R26.64+0xf9], R3 ;  /* 0x0000f9031a007986 */ /* 0x0001e2000c101116 */
[----:B------:R-:W-:Y:S05]  /*c520*/  BRA `(.L_x_294) ;  /* 0x0000002000807947 */ /* 0x000fea0003800000 */
.L_x_37:
[C---:B------:R-:W-:Y:S01]  /*c530*/  ISETP.GE.AND P1, PT, R39.reuse, 0x1, PT ;  /* 0x000000012700780c */ /* 0x040fe20003f26270 */
[----:B------:R-:W-:Y:S01]  /*c540*/  FMUL R226, R226, UR24 ;  /* 0x00000018e2e27c20 */ /* 0x000fe20008400000 */
[----:B------:R-:W2:Y:S01]  /*c550*/  LDL.LU R227, [R1+0x10] ;  /* 0x0000100001e37983 */ /* 0x000ea20000300800 */
[----:B------:R-:W-:Y:S01]  /*c560*/  ISETP.GE.AND P0, PT, R39, 0x9, PT ;  /* 0x000000092700780c */ /* 0x000fe20003f06270 */
[----:B------:R-:W-:Y:S01]  /*c570*/  FMUL R225, R225, UR24 ;  /* 0x00000018e1e17c20 */ /* 0x000fe20008400000 */
[C---:B------:R-:W-:Y:S02]  /*c580*/  ISETP.LT.OR P4, PT, R34.reuse, 0x1, !P1 ;  /* 0x000000012200780c */ /* 0x040fe40004f81670 */
[C---:B------:R-:W-:Y:S02]  /*c590*/  ISETP.LT.OR P5, PT, R34.reuse, 0x2, !P1 ;  /* 0x000000022200780c */ /* 0x040fe40004fa1670 */
[----:B------:R-:W-:Y:S02]  /*c5a0*/  F2FP.SATFINITE.E5M2.F32.PACK_AB_MERGE_C R29, RZ, R226, RZ ;  /* 0x000000e2ff1d723e */ /* 0x000fe400048060ff */
[----:B------:R-:W-:Y:S01]  /*c5b0*/  ISETP.LT.OR P3, PT, R34, 0x1, !P0 ;  /* 0x000000012200780c */ /* 0x000fe20004761670 */
[----:B------:R-:W-:Y:S01]  /*c5c0*/  FMUL R224, R224, UR24 ;  /* 0x00000018e0e07c20 */ /* 0x000fe20008400000 */
[----:B------:R-:W-:Y:S01]  /*c5d0*/  ISETP.LT.OR P6, PT, R34, 0xa, !P1 ;  /* 0x0000000a2200780c */ /* 0x000fe20004fc1670 */
[----:B------:R-:W-:Y:S01]  /*c5e0*/  FMUL R223, R223, UR24 ;  /* 0x00000018dfdf7c20 */ /* 0x000fe20008400000 */
[----:B------:R-:W-:Y:S01]  /*c5f0*/  F2FP.SATFINITE.E5M2.F32.PACK_AB_MERGE_C R225, RZ, R225, RZ ;  /* 0x000000e1ffe1723e */ /* 0x000fe200048060ff */
[----:B------:R-:W-:Y:S01]  /*c600*/  FMUL R221, R221, UR24 ;  /* 0x00000018dddd7c20 */ /* 0x000fe20008400000 */
[----:B------:R-:W-:Y:S01]  /*c610*/  FMUL R222, R222, UR24 ;  /* 0x00000018dede7c20 */ /* 0x000fe20008400000 */
[----:B------:R0:W-:Y:S01]  /*c620*/  @!P4 STG.E.U8 desc[UR22][R24.64], R29 ;  /* 0x0000001d1800c986 */ /* 0x0001e2000c101116 */
[----:B------:R-:W-:-:S02]  /*c630*/  ISETP.LT.OR P4, PT, R34, 0x2, !P0 ;  /* 0x000000022200780c */ /* 0x000fc40004781670 */
[----:B------:R-:W-:Y:S01]  /*c640*/  F2FP.SATFINITE.E5M2.F32.PACK_AB_MERGE_C R31, RZ, R224, RZ ;  /* 0x000000e0ff1f723e */ /* 0x000fe200048060ff */
[----:B------:R3:W-:Y:S01]  /*c650*/  @!P5 STG.E.U8 desc[UR22][R24.64+0x1], R225 ;  /* 0x000001e11800d986 */ /* 0x0007e2000c101116 */
[----:B------:R-:W-:Y:S02]  /*c660*/  ISETP.LT.OR P5, PT, R34, 0x9, !P1 ;  /* 0x000000092200780c */ /* 0x000fe40004fa1670 */
[----:B------:R-:W-:Y:S01]  /*c670*/  F2FP.SATFINITE.E5M2.F32.PACK_AB_MERGE_C R223, RZ, R223, RZ ;  /* 0x000000dfffdf723e */ /* 0x000fe200048060ff */
[----:B------:R-:W-:Y:S01]  /*c680*/  FMUL R220, R220, UR24 ;  /* 0x00000018dcdc7c20 */ /* 0x000fe20008400000 */
[----:B------:R-:W-:Y:S01]  /*c690*/  F2FP.SATFINITE.E5M2.F32.PACK_AB_MERGE_C R221, RZ, R221, RZ ;  /* 0x000000ddffdd723e */ /* 0x000fe200048060ff */
[----:B------:R-:W-:Y:S01]  /*c6a0*/  @!P3 STG.E.U8 desc[UR22][R26.64], R31 ;  /* 0x0000001f1a00b986 */ /* 0x000fe2000c101116 */
[----:B------:R-:W-:-:S03]  /*c6b0*/  ISETP.LT.OR P3, PT, R34, 0x9, !P0 ;  /* 0x000000092200780c */ /* 0x000fc60004761670 */
[----:B------:R-:W-:Y:S01]  /*c6c0*/  @!P4 STG.E.U8 desc[UR22][R26.64+0x1], R223 ;  /* 0x000001df1a00c986 */ /* 0x000fe2000c101116 */
[----:B------:R-:W-:-:S03]  /*c6d0*/  ISETP.LT.OR P4, PT, R34, 0xa, !P0 ;  /* 0x0000000a2200780c */ /* 0x000fc60004781670 */
[----:B------:R-:W-:Y:S01]  /*c6e0*/  @!P6 STG.E.U8 desc[UR22][R24.64+0x9], R221 ;  /* 0x000009dd1800e986 */ /* 0x000fe2000c101116 */
[C---:B------:R-:W-:Y:S01]  /*c6f0*/  ISETP.LT.OR P6, PT, R34.reuse, 0x12, !P1 ;  /* 0x000000122200780c */ /* 0x040fe20004fc1670 */
[----:B------:R-:W-:Y:S01]  /*c700*/  FMUL R219, R219, UR24 ;  /* 0x00000018dbdb7c20 */ /* 0x000fe20008400000 */
[----:B0-----:R-:W-:Y:S01]  /*c710*/  F2FP.SATFINITE.E5M2.F32.PACK_AB_MERGE_C R29, RZ, R222, RZ ;  /* 0x000000deff1d723e */ /* 0x001fe200048060ff */
[----:B------:R-:W-:Y:S01]  /*c720*/  FMUL R217, R217, UR24 ;  /* 0x00000018d9d97c20 */ /* 0x000fe20008400000 */
[----:B------:R-:W4:Y:S01]  /*c730*/  LDL.LU R226, [R1+0xc] ;  /* 0x00000c0001e27983 */ /* 0x000f220000300800 */
[----:B------:R-:W-:Y:S02]  /*c740*/  F2FP.SATFINITE.E5M2.F32.PACK_AB_MERGE_C R33, RZ, R220, RZ ;  /* 0x000000dcff21723e */ /* 0x000fe400048060ff */
[----:B------:R-:W-:Y:S01]  /*c750*/  F2FP.SATFINITE.E5M2.F32.PACK_AB_MERGE_C R219, RZ, R219, RZ ;  /* 0x000000dbffdb723e */ /* 0x000fe200048060ff */
[----:B------:R0:W-:Y:S01]  /*c760*/  @!P5 STG.E.U8 desc[UR22][R24.64+0x8], R29 ;  /* 0x0000081d1800d986 */ /* 0x0001e2000c101116 */
[----:B------:R-:W-:-:S02]  /*c770*/  ISETP.LT.OR P5, PT, R34, 0x11, !P1 ;  /* 0x000000112200780c */ /* 0x000fc40004fa1670 */
[----:B------:R-:W-:Y:S01]  /*c780*/  F2FP.SATFINITE.E5M2.F32.PACK_AB_MERGE_C R217, RZ, R217, RZ ;  /* 0x000000d9ffd9723e */ /* 0x000fe200048060ff */
[----:B---3--:R-:W3:Y:S01]  /*c790*/  LDL.LU R225, [R1+0x8] ;  /* 0x0000080001e17983 */ /* 0x008ee20000300800 */
[----:B------:R-:W-:-:S03]  /*c7a0*/  FMUL R218, R218, UR24 ;  /* 0x00000018dada7c20 */ /* 0x000fc60008400000 */
[----:B------:R-:W4:Y:S04]  /*c7b0*/  LDL.LU R224, [R1+0x4] ;  /* 0x0000040001e07983 */ /* 0x000f280000300800 */
[----:B------:R-:W3:Y:S01]  /*c7c0*/  LDL.LU R222, [R1] ;  /* 0x0000000001de7983 */ /* 0x000ee20000300800 */
[----:B0-----:R-:W-:Y:S01]  /*c7d0*/  F2FP.SATFINITE.E5M2.F32.PACK_AB_MERGE_C R29, RZ, R218, RZ ;  /* 0x000000daff1d723e */ /* 0x001fe200048060ff */
[----:B------:R-:W-:Y:S01]  /*c7e0*/  FMUL R216, R216, UR24 ;  /* 0x00000018d8d87c20 */ /* 0x000fe20008400000 */
[----:B------:R-:W-:Y:S01]  /*c7f0*/  FMUL R215, R215, UR24 ;  /* 0x00000018d7d77c20 */ /* 0x000fe20008400000 */
[----:B------:R0:W-:Y:S01]  /*c800*/  @!P3 STG.E.U8 desc[UR22][R26.64+0x8], R33 ;  /* 0x000008211a00b986 */ /* 0x0001e2000c101116 */
[C---:B------:R-:W-:Y:S01]  /*c810*/  ISETP.LT.OR P3, PT, R34.reuse, 0x11, !P0 ;  /* 0x000000112200780c */ /* 0x040fe20004761670 */
[----:B------:R-:W-:Y:S01]  /*c820*/  FMUL R213, R213, UR24 ;  /* 0x00000018d5d57c20 */ /* 0x000fe20008400000 */
[----:B------:R-:W-:Y:S01]  /*c830*/  F2FP.SATFINITE.E5M2.F32.PACK_AB_MERGE_C R31, RZ, R216, RZ ;  /* 0x000000d8ff1f723e */ /* 0x000fe200048060ff */
[----:B------:R-:W-:Y:S01]  /*c840*/  @!P4 STG.E.U8 desc[UR22][R26.64+0x9], R219 ;  /* 0x000009db1a00c986 */ /* 0x000fe2000c101116 */
[----:B------:R-:W-:Y:S01]  /*c850*/  ISETP.LT.OR P4, PT, R34, 0x12, !P0 ;  /* 0x000000122200780c */ /* 0x000fe20004781670 */
[----:B------:R-:W-:Y:S01]  /*c860*/  FMUL R214, R214, UR24 ;  /* 0x00000018d6d67c20 */ /* 0x000fe20008400000 */
[----:B------:R-:W-:Y:S01]  /*c870*/  F2FP.SATFINITE.E5M2.F32.PACK_AB_MERGE_C R215, RZ, R215, RZ ;  /* 0x000000d7ffd7723e */ /* 0x000fe200048060ff */
[----:B------:R-:W-:Y:S01]  /*c880*/  @!P6 STG.E.U8 desc[UR22][R24.64+0x11], R217 ;  /* 0x000011d91800e986 */ /* 0x000fe2000c101116 */
[----:B------:R-:W-:Y:S01]  /*c890*/  ISETP.LT.OR P6, PT, R34, 0x1a, !P1 ;  /* 0x0000001a2200780c */ /* 0x000fe20004fc1670 */
[----:B------:R-:W-:Y:S01]  /*c8a0*/  FMUL R212, R212, UR24 ;  /* 0x00000018d4d47c20 */ /* 0x000fe20008400000 */
[----:B------:R-:W-:Y:S01]  /*c8b0*/  F2FP.SATFINITE.E5M2.F32.PACK_AB_MERGE_C R213, RZ, R213, RZ ;  /* 0x000000d5ffd5723e */ /* 0x000fe200048060ff */
[----:B------:R1:W-:Y:S01]  /*c8c0*/  @!P5 STG.E.U8 desc[UR22][R24.64+0x10], R29 ;  /* 0x0000101d1800d986 */ /* 0x0003e2000c101116 */
[C---:B------:R-:W-:Y:S01]  /*c8d0*/  ISETP.LT.OR P5, PT, R34.reuse, 0x19, !P1 ;  /* 0x000000192200780c */ /* 0x040fe20004fa1670 */
[----:B------:R-:W-:Y:S01]  /*c8e0*/  FMUL R211, R211, UR24 ;  /* 0x00000018d3d37c20 */ /* 0x000fe20008400000 */
[----:B------:R-:W-:Y:S01]  /*c8f0*/  FMUL R209, R209, UR24 ;  /* 0x00000018d1d17c20 */ /* 0x000fe20008400000 */
[----:B------:R1:W-:Y:S01]  /*c900*/  @!P3 STG.E.U8 desc[UR22][R26.64+0x10], R31 ;  /* 0x0000101f1a00b986 */ /* 0x0003e2000c101116 */
[----:B------:R-:W-:Y:S01]  /*c910*/  ISETP.LT.OR P3, PT, R34, 0x19, !P0 ;  /* 0x000000192200780c */ /* 0x000fe20004761670 */
[----:B------:R-:W-:Y:S01]  /*c920*/  FMUL R210, R210, UR24 ;  /* 0x00000018d2d27c20 */ /* 0x000fe20008400000 */
[----:B0-----:R-:W-:Y:S01]  /*c930*/  F2FP.SATFINITE.E5M2.F32.PACK_AB_MERGE_C R33, RZ, R212, RZ ;  /* 0x000000d4ff21723e */ /* 0x001fe200048060ff */
[----:B------:R-:W-:Y:S01]  /*c940*/  @!P4 STG.E.U8 desc[UR22][R26.64+0x11], R215 ;  /* 0x000011d71a00c986 */ /* 0x000fe2000c101116 */
[----:B------:R-:W-:Y:S01]  /*c950*/  ISETP.LT.OR P4, PT, R34, 0x1a, !P0 ;  /* 0x0000001a2200780c */ /* 0x000fe20004781670 */
[----:B------:R-:W-:Y:S01]  /*c960*/  FMUL R208, R208, UR24 ;  /* 0x00000018d0d07c20 */ /* 0x000fe20008400000 */
[----:B------:R-:W-:Y:S01]  /*c970*/  F2FP.SATFINITE.E5M2.F32.PACK_AB_MERGE_C R211, RZ, R211, RZ ;  /* 0x000000d3ffd3723e */ /* 0x000fe200048060ff */
[----:B------:R-:W-:Y:S01]  /*c980*/  @!P6 STG.E.U8 desc[UR22][R24.64+0x19], R213 ;  /* 0x000019d51800e986 */ /* 0x000fe2000c101116 */
[----:B------:R-:W-:Y:S01]  /*c990*/  ISETP.LT.OR P6, PT, R34, 0x22, !P1 ;  /* 0x000000222200780c */ /* 0x000fe20004fc1670 */
[----:B------:R-:W-:Y:S01]  /*c9a0*/  FMUL R207, R207, UR24 ;  /* 0x00000018cfcf7c20 */ /* 0x000fe20008400000 */
[----:B-1----:R-:W-:Y:S01]  /*c9b0*/  F2FP.SATFINITE.E5M2.F32.PACK_AB_MERGE_C R29, RZ, R214, RZ ;  /* 0x000000d6ff1d723e */ /* 0x002fe200048060ff */
[----:B------:R-:W-:Y:S01]  /*c9c0*/  FMUL R205, R205, UR24 ;  /* 0x00000018cdcd7c20 */ /* 0x000fe20008400000 */
[----:B------:R-:W-:Y:S01]  /*c9d0*/  F2FP.SATFINITE.E5M2.F32.PACK_AB_MERGE_C R209, RZ, R209, RZ ;  /* 0x000000d1ffd1723e */ /* 0x000fe200048060ff */
[----:B------:R-:W-:Y:S01]  /*c9e0*/  FMUL R206, R206, UR24 ;  /* 0x00000018cece7c20 */ /* 0x000fe20008400000 */
[----:B------:R-:W-:Y:S01]  /*c9f0*/  F2FP.SATFINITE.E5M2.F32.PACK_AB_MERGE_C R31, RZ, R208, RZ ;  /* 0x000000d0ff1f723e */ /* 0x000fe200048060ff */
[----:B------:R0:W-:Y:S01]  /*ca00*/  @!P5 STG.E.U8 desc[UR22][R24.64+0x18], R29 ;  /* 0x0000181d1800d986 */ /* 0x0001e2000c101116 */
[----:B------:R-:W-:Y:S01]  /*ca10*/  ISETP.LT.OR P5, PT, R34, 0x21, !P1 ;  /* 0x000000212200780c */ /* 0x000fe20004fa1670 */
[----:B------:R-:W-:Y:S01]  /*ca20*/  FMUL R204, R204, UR24 ;  /* 0x00000018cccc7c20 */ /* 0x000fe20008400000 */
[----:B------:R-:W-:Y:S01]  /*ca30*/  F2FP.SATFINITE.E5M2.F32.PACK_AB_MERGE_C R207, RZ, R207, RZ ;  /* 0x000000cfffcf723e */ /* 0x000fe200048060ff */
[----:B------:R1:W-:Y:S01]  /*ca40*/  @!P3 STG.E.U8 desc[UR22][R26.64+0x18], R33 ;  /* 0x000018211a00b986 */ /* 0x0003e2000c101116 */
[C---:B------:R-:W-:Y:S01]  /*ca50*/  ISETP.LT.OR P3, PT, R34.reuse, 0x21, !P0 ;  /* 0x000000212200780c */ /* 0x040fe20004761670 */
[----:B------:R-:W-:Y:S01]  /*ca60*/  FMUL R203, R203, UR24 ;  /* 0x00000018cbcb7c20 */ /* 0x000fe20008400000 */
[----:B------:R-:W-:Y:S01]  /*ca70*/  F2FP.SATFINITE.E5M2.F32.PACK_AB_MERGE_C R205, RZ, R205, RZ ;  /* 0x000000cdffcd723e */ /* 0x000fe200048060ff */
[----:B------:R-:W-:Y:S01]  /*ca80*/  @!P4 STG.E.U8 desc[UR22][R26.64+0x19], R211 ;  /* 0x000019d31a00c986 */ /* 0x000fe2000c101116 */
[C---:B------:R-:W-:Y:S01]  /*ca90*/  ISETP.LT.OR P4, PT, R34.reuse, 0x22, !P0 ;  /* 0x000000222200780c */ /* 0x040fe20004781670 */
[----:B------:R-:W-:Y:S01]  /*caa0*/  FMUL R201, R201, UR24 ;  /* 0x00000018c9c97c20 */ /* 0x000fe20008400000 */
[----:B------:R-:W-:Y:S01]  /*cab0*/  F2FP.SATFINITE.E5M2.F32.PACK_AB_MERGE_C R203, RZ, R203, RZ ;  /* 0x000000cbffcb723e */ /* 0x000fe200048060ff */
[----:B------:R-:W-:Y:S01]  /*cac0*/  @!P6 STG.E.U8 desc[UR22][R24.64+0x21], R209 ;  /* 0x000021d11800e986 */ /* 0x000fe2000c101116 */
[----:B------:R-:W-:Y:S01]  /*cad0*/  ISETP.LT.OR P6, PT, R34, 0x2a, !P1 ;  /* 0x0000002a2200780c */ /* 0x000fe20004fc1670 */
[----:B------:R-:W-:Y:S01]  /*cae0*/  FMUL R202, R202, UR24 ;  /* 0x00000018caca7c20 */ /* 0x000fe20008400000 */
[----:B0-----:R-:W-:Y:S01]  /*caf0*/  F2FP.SATFINITE.E5M2.F32.PACK_AB_MERGE_C R29, RZ, R210, RZ ;  /* 0x000000d2ff1d723e */ /* 0x001fe200048060ff */
[----:B------:R-:W-:Y:S01]  /*cb00*/  FMUL R200, R200, UR24 ;  /* 0x00000018c8c87c20 */ /* 0x000fe20008400000 */
[----:B-1----:R-:W-:Y:S01]  /*cb10*/  F2FP.SATFINITE.E5M2.F32.PACK_AB_MERGE_C R33, RZ, R204, RZ ;  /* 0x000000ccff21723e */ /* 0x002fe200048060ff */
[----:B------:R-:W-:Y:S01]  /*cb20*/  FMUL R199, R199, UR24 ;  /* 0x00000018c7c77c20 */ /* 0x000fe20008400000 */
[----:B------:R-:W-:Y:S01]  /*cb30*/  F2FP.SATFINITE.E5M2.F32.PACK_AB_MERGE_C R201, RZ, R201, RZ ;  /* 0x000000c9ffc9723e */ /* 0x000fe200048060ff */
[----:B------:R0:W-:Y:S01]  /*cb40*/  @!P5 STG.E.U8 desc[UR22][R24.64+0x20], R29 ;  /* 0x0000201d1800d986 */ /* 0x0001e2000c101116 */
[C---:B------:R-:W-:Y:S01]  /*cb50*/  ISETP.LT.OR P5, PT, R34.reuse, 0x29, !P1 ;  /* 0x000000292200780c */ /* 0x040fe20004fa1670 */
[----:B------:R-:W-:Y:S01]  /*cb60*/  FMUL R197, R197, UR24 ;  /* 0x00000018c5c57c20 */ /* 0x000fe20008400000 */
[----:B------:R-:W-:Y:S01]  /*cb70*/  F2FP.SATFINITE.E5M2.F32.PACK_AB_MERGE_C R199, RZ, R199, RZ ;  /* 0x000000c7ffc7723e */ /* 0x000fe200048060ff */
[----:B------:R1:W-:Y:S01]  /*cb80*/  @!P3 STG.E.U8 desc[UR22][R26.64+0x20], R31 ;  /* 0x0000201f1a00b986 */ /* 0x0003e2000c101116 */
[----:B------:R-:W-:Y:S01]  /*cb90*/  ISETP.LT.OR P3, PT, R34, 0x29, !P0 ;  /* 0x000000292200780c */ /* 0x000fe20004761670 */
[----:B------:R-:W-:Y:S01]  /*cba0*/  FMUL R198, R198, UR24 ;  /* 0x00000018c6c67c20 */ /* 0x000fe20008400000 */
[----:B------:R-:W-:Y:S01]  /*cbb0*/  F2FP.SATFINITE.E5M2.F32.PACK_AB_MERGE_C R197, RZ, R197, RZ ;  /* 0x000000c5ffc5723e */ /* 0x000fe200048060ff */
[----:B------:R-:W-:Y:S01]  /*cbc0*/  @!P4 STG.E.U8 desc[UR22][R26.64+0x21], R207 ;  /* 0x000021cf1a00c986 */ /* 0x000fe2000c101116 */
[----:B------:R-:W-:Y:S01]  /*cbd0*/  ISETP.LT.OR P4, PT, R34, 0x2a, !P0 ;  /* 0x0000002a2200780c */ /* 0x000fe20004781670 */
[----:B------:R-:W-:Y:S01]  /*cbe0*/  FMUL R196, R196, UR24 ;  /* 0x00000018c4c47c20 */ /* 0x000fe20008400000 */
[----:B------:R-:W-:Y:S01]  /*cbf0*/  FMUL R195, R195, UR24 ;  /* 0x00000018c3c37c20 */ /* 0x000fe20008400000 */
        /* <DEDUP_REMOVED lines=27> */
[----:B------:R-:W-:Y:S01]  /*cdb0*/  FMUL R186, R186, UR24 ;  /* 0x00000018baba7c20 */ /* 0x000fe20008400000 */
        /* <DEDUP_REMOVED lines=154> */
[----:B-----5:R-:W-:Y:S01]  /*d760*/  FMUL R5, R5, UR24 ;  /* 0x0000001805057c20 */ /* 0x020fe20008400000 */
[----:B0-----:R-:W-:Y:S01]  /*d770*/  F2FP.SATFINITE.E5M2.F32.PACK_AB_MERGE_C R29, RZ, R170, RZ ;  /* 0x000000aaff1d723e */ /* 0x001fe200048060ff */
[----:B------:R-:W-:Y:S01]  /*d780*/  FMUL R0, R0, UR24 ;  /* 0x0000001800007c20 */ /* 0x000fe20008400000 */
[----:B-1----:R-:W-:Y:S01]  /*d790*/  F2FP.SATFINITE.E5M2.F32.PACK_AB_MERGE_C R33, RZ, R164, RZ ;  /* 0x000000a4ff21723e */ /* 0x002fe200048060ff */
[----:B------:R-:W-:Y:S01]  /*d7a0*/  FMUL R6, R6, UR24 ;  /* 0x0000001806067c20 */ /* 0x000fe20008400000 */
[----:B------:R-:W-:Y:S01]  /*d7b0*/  F2FP.SATFINITE.E5M2.F32.PACK_AB_MERGE_C R7, RZ, R7, RZ ;  /* 0x00000007ff07723e */ /* 0x000fe200048060ff */
[----:B------:R0:W-:Y:S01]  /*d7c0*/  @!P5 STG.E.U8 desc[UR22][R24.64+0x70], R29 ;  /* 0x0000701d1800d986 */ /* 0x0001e2000c101116 */
[----:B------:R-:W-:Y:S01]  /*d7d0*/  ISETP.LT.OR P5, PT, R34, 0x79, !P1 ;  /* 0x000000792200780c */ /* 0x000fe20004fa1670 */
[----:B------:R-:W-:Y:S01]  /*d7e0*/  FMUL R2, R2, UR24 ;  /* 0x0000001802027c20 */ /* 0x000fe20008400000 */
[----:B------:R-:W-:Y:S01]  /*d7f0*/  F2FP.SATFINITE.E5M2.F32.PACK_AB_MERGE_C R5, RZ, R5, RZ ;  /* 0x00000005ff05723e */ /* 0x000fe200048060ff */
[----:B------:R1:W-:Y:S01]  /*d800*/  @!P3 STG.E.U8 desc[UR22][R26.64+0x70], R31 ;  /* 0x0000701f1a00b986 */ /* 0x0003e2000c101116 */
[----:B------:R-:W-:Y:S01]  /*d810*/  ISETP.LT.OR P3, PT, R34, 0x79, !P0 ;  /* 0x000000792200780c */ /* 0x000fe20004761670 */
[----:B------:R-:W-:Y:S01]  /*d820*/  FMUL R3, R3, UR24 ;  /* 0x0000001803037c20 */ /* 0x000fe20008400000 */
[----:B------:R-:W-:Y:S01]  /*d830*/  FMUL R4, R4, UR24 ;  /* 0x0000001804047c20 */ /* 0x000fe20008400000 */
[----:B------:R-:W-:Y:S01]  /*d840*/  @!P4 STG.E.U8 desc[UR22][R26.64+0x71], R167 ;  /* 0x000071a71a00c986 */ /* 0x000fe2000c101116 */
[----:B------:R-:W-:-:S03]  /*d850*/  ISETP.LT.OR P4, PT, R34, 0x7a, !P0 ;  /* 0x0000007a2200780c */ /* 0x000fc60004781670 */
[----:B------:R-:W-:Y:S01]  /*d860*/  @!P6 STG.E.U8 desc[UR22][R24.64+0x79], R165 ;  /* 0x000079a51800e986 */ /* 0x000fe2000c101116 */
[----:B------:R-:W-:Y:S02]  /*d870*/  ISETP.LT.OR P6, PT, R34, 0x82, !P1 ;  /* 0x000000822200780c */ /* 0x000fe40004fc1670 */
[----:B0-----:R-:W-:Y:S01]  /*d880*/  F2FP.SATFINITE.E5M2.F32.PACK_AB_MERGE_C R29, RZ, R166, RZ ;  /* 0x000000a6ff1d723e */ /* 0x001fe200048060ff */
[----:B------:R-:W4:Y:S01]  /*d890*/  LDL.LU R220, [R1+0x14] ;  /* 0x0000140001dc7983 */ /* 0x000f220000300800 */
[----:B-1----:R-:W-:-:S03]  /*d8a0*/  F2FP.SATFINITE.E5M2.F32.PACK_AB_MERGE_C R31, RZ, R160, RZ ;  /* 0x000000a0ff1f723e */ /* 0x002fc600048060ff */
[----:B------:R0:W-:Y:S01]  /*d8b0*/  @!P5 STG.E.U8 desc[UR22][R24.64+0x78], R29 ;  /* 0x0000781d1800d986 */ /* 0x0001e2000c101116 */
[----:B------:R-:W-:-:S03]  /*d8c0*/  ISETP.LT.OR P5, PT, R34, 0x81, !P1 ;  /* 0x000000812200780c */ /* 0x000fc60004fa1670 */
[----:B------:R1:W-:Y:S01]  /*d8d0*/  @!P3 STG.E.U8 desc[UR22][R26.64+0x78], R33 ;  /* 0x000078211a00b986 */ /* 0x0003e2000c101116 */
[----:B------:R-:W-:-:S03]  /*d8e0*/  ISETP.LT.OR P3, PT, R34, 0x81, !P0 ;  /* 0x000000812200780c */ /* 0x000fc60004761670 */
        /* <DEDUP_REMOVED lines=26> */
[----:B0-----:R-:W-:Y:S02]  /*da90*/  F2FP.SATFINITE.E5M2.F32.PACK_AB_MERGE_C R29, RZ, R154, RZ ;  /* 0x0000009aff1d723e */ /* 0x001fe400048060ff */
[----:B-1----:R-:W-:-:S03]  /*daa0*/  F2FP.SATFINITE.E5M2.F32.PACK_AB_MERGE_C R33, RZ, R20, RZ ;  /* 0x00000014ff21723e */ /* 0x002fc600048060ff */
[----:B------:R0:W-:Y:S01]  /*dab0*/  @!P5 STG.E.U8 desc[UR22][R24.64+0x90], R29 ;  /* 0x0000901d1800d986 */ /* 0x0001e2000c101116 */
[----:B------:R-:W-:-:S03]  /*dac0*/  ISETP.LT.OR P5, PT, R34, 0x99, !P1 ;  /* 0x000000992200780c */ /* 0x000fc60004fa1670 */
[----:B------:R-:W-:Y:S01]  /*dad0*/  @!P3 STG.E.U8 desc[UR22][R26.64+0x90], R31 ;  /* 0x0000901f1a00b986 */ /* 0x000fe2000c101116 */
[----:B------:R-:W-:-:S03]  /*dae0*/  ISETP.LT.OR P3, PT, R34, 0x99, !P0 ;  /* 0x000000992200780c */ /* 0x000fc60004761670 */
[----:B------:R1:W-:Y:S01]  /*daf0*/  @!P4 STG.E.U8 desc[UR22][R26.64+0x91], R23 ;  /* 0x000091171a00c986 */ /* 0x0003e2000c101116 */
[----:B------:R-:W-:-:S03]  /*db00*/  ISETP.LT.OR P4, PT, R34, 0x9a, !P0 ;  /* 0x0000009a2200780c */ /* 0x000fc60004781670 */
[----:B------:R2:W-:Y:S01]  /*db10*/  @!P6 STG.E.U8 desc[UR22][R24.64+0x99], R21 ;  /* 0x000099151800e986 */ /* 0x0005e2000c101116 */
[----:B------:R-:W-:Y:S02]  /*db20*/  ISETP.LT.OR P6, PT, R34, 0xa2, !P1 ;  /* 0x000000a22200780c */ /* 0x000fe40004fc1670 */
[----:B0-----:R-:W-:-:S05]  /*db30*/  F2FP.SATFINITE.E5M2.F32.PACK_AB_MERGE_C R29, RZ, R22, RZ ;  /* 0x00000016ff1d723e */ /* 0x001fca00048060ff */
[----:B------:R-:W-:Y:S01]  /*db40*/  @!P5 STG.E.U8 desc[UR22][R24.64+0x98], R29 ;  /* 0x0000981d1800d986 */ /* 0x000fe2000c101116 */
[C---:B------:R-:W-:Y:S02]  /*db50*/  ISETP.LT.OR P5, PT, R34.reuse, 0xa1, !P1 ;  /* 0x000000a12200780c */ /* 0x040fe40004fa1670 */
[----:B-1----:R-:W-:Y:S01]  /*db60*/  F2FP.SATFINITE.E5M2.F32.PACK_AB_MERGE_C R23, RZ, R18, RZ ;  /* 0x00000012ff17723e */ /* 0x002fe200048060ff */
[----:B------:R-:W-:Y:S01]  /*db70*/  @!P3 STG.E.U8 desc[UR22][R26.64+0x98], R33 ;  /* 0x000098211a00b986 */ /* 0x000fe2000c101116 */
[C---:B------:R-:W-:Y:S02]  /*db80*/  ISETP.LT.OR P3, PT, R34.reuse, 0xa1, !P0 ;  /* 0x000000a12200780c */ /* 0x040fe40004761670 */
[----:B--2---:R-:W-:Y:S01]  /*db90*/  F2FP.SATFINITE.E5M2.F32.PACK_AB_MERGE_C R21, RZ, R16, RZ ;  /* 0x00000010ff15723e */ /* 0x004fe200048060ff */
[----:B------:R0:W-:Y:S01]  /*dba0*/  @!P4 STG.E.U8 desc[UR22][R26.64+0x99], R19 ;  /* 0x000099131a00c986 */ /* 0x0001e2000c101116 */
[----:B------:R-:W-:-:S03]  /*dbb0*/  ISETP.LT.OR P4, PT, R34, 0xa2, !P0 ;  /* 0x000000a22200780c */ /* 0x000fc60004781670 */
[----:B------:R1:W-:Y:S01]  /*dbc0*/  @!P6 STG.E.U8 desc[UR22][R24.64+0xa1], R17 ;  /* 0x0000a1111800e986 */ /* 0x0003e2000c101116 */
[----:B------:R-:W-:-:S03]  /*dbd0*/  ISETP.LT.OR P6, PT, R34, 0xaa, !P1 ;  /* 0x000000aa2200780c */ /* 0x000fc60004fc1670 */
[----:B------:R-:W-:Y:S01]  /*dbe0*/  @!P5 STG.E.U8 desc[UR22][R24.64+0xa0], R23 ;  /* 0x0000a0171800d986 */ /* 0x000fe2000c101116 */
[----:B------:R-:W-:-:S03]  /*dbf0*/  ISETP.LT.OR P5, PT, R34, 0xa9, !P1 ;  /* 0x000000a92200780c */ /* 0x000fc60004fa1670 */
[----:B------:R-:W-:Y:S01]  /*dc00*/  @!P3 STG.E.U8 desc[UR22][R26.64+0xa0], R21 ;  /* 0x0000a0151a00b986 */ /* 0x000fe2000c101116 */
[C---:B------:R-:W-:Y:S02]  /*dc10*/  ISETP.LT.OR P3, PT, R34.reuse, 0xa9, !P0 ;  /* 0x000000a92200780c */ /* 0x040fe40004761670 */
[----:B0-----:R-:W-:Y:S01]  /*dc20*/  F2FP.SATFINITE.E5M2.F32.PACK_AB_MERGE_C R19, RZ, R14, RZ ;  /* 0x0000000eff13723e */ /* 0x001fe200048060ff */
[----:B------:R0:W-:Y:S01]  /*dc30*/  @!P4 STG.E.U8 desc[UR22][R26.64+0xa1], R15 ;  /* 0x0000a10f1a00c986 */ /* 0x0001e2000c101116 */
[C---:B------:R-:W-:Y:S02]  /*dc40*/  ISETP.LT.OR P4, PT, R34.reuse, 0xaa, !P0 ;  /* 0x000000aa2200780c */ /* 0x040fe40004781670 */
[----:B-1----:R-:W-:Y:S01]  /*dc50*/  F2FP.SATFINITE.E5M2.F32.PACK_AB_MERGE_C R17, RZ, R12, RZ ;  /* 0x0000000cff11723e */ /* 0x002fe200048060ff */
        /* <DEDUP_REMOVED lines=15> */
[----:B0-----:R-:W-:Y:S02]  /*dd50*/  F2FP.SATFINITE.E5M2.F32.PACK_AB_MERGE_C R11, RZ, R6, RZ ;  /* 0x00000006ff0b723e */ /* 0x001fe400048060ff */
[C---:B------:R-:W-:Y:S01]  /*dd60*/  ISETP.LT.OR P3, PT, R34.reuse, 0xb9, !P0 ;  /* 0x000000b92200780c */ /* 0x040fe20004761670 */
[----:B------:R0:W-:Y:S01]  /*dd70*/  @!P4 STG.E.U8 desc[UR22][R26.64+0xb1], R7 ;  /* 0x0000b1071a00c986 */ /* 0x0001e2000c101116 */
[----:B-1----:R-:W-:Y:S02]  /*dd80*/  F2FP.SATFINITE.E5M2.F32.PACK_AB_MERGE_C R9, RZ, R4, RZ ;  /* 0x00000004ff09723e */ /* 0x002fe400048060ff */
[C---:B------:R-:W-:Y:S01]  /*dd90*/  ISETP.LT.OR P4, PT, R34.reuse, 0xba, !P0 ;  /* 0x000000ba2200780c */ /* 0x040fe20004781670 */
[----:B------:R1:W-:Y:S04]  /*dda0*/  @!P6 STG.E.U8 desc[UR22][R24.64+0xb9], R5 ;  /* 0x0000b9051800e986 */ /* 0x0003e8000c101116 */
[----:B------:R2:W-:Y:S01]  /*ddb0*/  @!P5 STG.E.U8 desc[UR22][R24.64+0xb8], R11 ;  /* 0x0000b80b1800d986 */ /* 0x0005e2000c101116 */
[----:B------:R-:W-:Y:S01]  /*ddc0*/  FMUL R4, R227, UR24 ;  /* 0x00000018e3047c20 */ /* 0x000fe20008400000 */
[----:B------:R-:W-:-:S02]  /*ddd0*/  ISETP.LT.OR P5, PT, R34, 0xc1, !P1 ;  /* 0x000000c12200780c */ /* 0x000fc40004fa1670 */
[----:B0-----:R-:W-:Y:S02]  /*dde0*/  F2FP.SATFINITE.E5M2.F32.PACK_AB_MERGE_C R7, RZ, R3, RZ ;  /* 0x00000003ff07723e */ /* 0x001fe400048060ff */
[----:B-1----:R-:W-:Y:S01]  /*ddf0*/  F2FP.SATFINITE.E5M2.F32.PACK_AB_MERGE_C R5, RZ, R0, RZ ;  /* 0x00000000ff05723e */ /* 0x002fe200048060ff */
[----:B---3--:R-:W-:Y:S01]  /*de00*/  FMUL R0, R222, UR24 ;  /* 0x00000018de007c20 */ /* 0x008fe20008400000 */
[----:B------:R-:W-:Y:S01]  /*de10*/  ISETP.LT.OR P6, PT, R34, 0xc2, !P1 ;  /* 0x000000c22200780c */ /* 0x000fe20004fc1670 */
[----:B------:R-:W3:Y:S01]  /*de20*/  LDL.LU R222, [R1+0x20] ;  /* 0x0000200001de7983 */ /* 0x000ee20000300800 */
[----:B--2---:R-:W-:Y:S02]  /*de30*/  F2FP.SATFINITE.E5M2.F32.PACK_AB_MERGE_C R11, RZ, R2, RZ ;  /* 0x00000002ff0b723e */ /* 0x004fe400048060ff */
[----:B------:R-:W-:Y:S01]  /*de40*/  F2FP.SATFINITE.E5M2.F32.PACK_AB_MERGE_C R13, RZ, R0, RZ ;  /* 0x00000000ff0d723e */ /* 0x000fe200048060ff */
[----:B----4-:R-:W-:Y:S01]  /*de50*/  FMUL R0, R224, UR24 ;  /* 0x00000018e0007c20 */ /* 0x010fe20008400000 */
[----:B------:R-:W-:Y:S01]  /*de60*/  FMUL R2, R225, UR24 ;  /* 0x00000018e1027c20 */ /* 0x000fe20008400000 */
[----:B------:R-:W2:Y:S04]  /*de70*/  LDL.LU R224, [R1+0x24] ;  /* 0x0000240001e07983 */ /* 0x000ea80000300800 */
[----:B------:R-:W4:Y:S01]  /*de80*/  LDL.LU R225, [R1+0x28] ;  /* 0x0000280001e17983 */ /* 0x000f220000300800 */
[----:B------:R-:W-:-:S03]  /*de90*/  FMUL R3, R226, UR24 ;  /* 0x00000018e2037c20 */ /* 0x000fc60008400000 */
[----:B------:R-:W4:Y:S04]  /*dea0*/  LDL.LU R226, [R1+0x2c] ;  /* 0x00002c0001e27983 */ /* 0x000f280000300800 */
[----:B------:R-:W4:Y:S04]  /*deb0*/  LDL.LU R227, [R1+0x30] ;  /* 0x0000300001e37983 */ /* 0x000f280000300800 */
[----:B------:R-:W-:Y:S01]  /*dec0*/  @!P3 STG.E.U8 desc[UR22][R26.64+0xb8], R9 ;  /* 0x0000b8091a00b986 */ /* 0x000fe2000c101116 */
[----:B------:R-:W-:-:S03]  /*ded0*/  ISETP.LT.OR P3, PT, R34, 0xc1, !P0 ;  /* 0x000000c12200780c */ /* 0x000fc60004761670 */
[----:B------:R0:W-:Y:S01]  /*dee0*/  @!P4 STG.E.U8 desc[UR22][R26.64+0xb9], R7 ;  /* 0x0000b9071a00c986 */ /* 0x0001e2000c101116 */
[----:B------:R-:W-:-:S03]  /*def0*/  ISETP.LT.OR P4, PT, R34, 0xc2, !P0 ;  /* 0x000000c22200780c */ /* 0x000fc60004781670 */
[----:B------:R-:W-:Y:S01]  /*df00*/  @!P5 STG.E.U8 desc[UR22][R24.64+0xc0], R11 ;  /* 0x0000c00b1800d986 */ /* 0x000fe2000c101116 */
[----:B------:R-:W-:-:S03]  /*df10*/  ISETP.LT.OR P5, PT, R34, 0xc9, !P1 ;  /* 0x000000c92200780c */ /* 0x000fc60004fa1670 */
[----:B------:R1:W-:Y:S01]  /*df20*/  @!P6 STG.E.U8 desc[UR22][R24.64+0xc1], R5 ;  /* 0x0000c1051800e986 */ /* 0x0003e2000c101116 */
[----:B0-----:R-:W-:-:S03]  /*df30*/  F2FP.SATFINITE.E5M2.F32.PACK_AB_MERGE_C R7, RZ, R0, RZ ;  /* 0x00000000ff07723e */ /* 0x001fc600048060ff */
[----:B------:R-:W-:Y:S01]  /*df40*/  @!P3 STG.E.U8 desc[UR22][R26.64+0xc0], R13 ;  /* 0x0000c00d1a00b986 */ /* 0x000fe2000c101116 */
[C---:B------:R-:W-:Y:S02]  /*df50*/  ISETP.LT.OR P6, PT, R34.reuse, 0xca, !P1 ;  /* 0x000000ca2200780c */ /* 0x040fe40004fc1670 */
[----:B-1----:R-:W-:Y:S01]  /*df60*/  F2FP.SATFINITE.E5M2.F32.PACK_AB_MERGE_C R5, RZ, R2, RZ ;  /* 0x00000002ff05723e */ /* 0x002fe200048060ff */
[----:B------:R0:W-:Y:S01]  /*df70*/  @!P4 STG.E.U8 desc[UR22][R26.64+0xc1], R7 ;  /* 0x0000c1071a00c986 */ /* 0x0001e2000c101116 */
[C---:B------:R-:W-:Y:S02]  /*df80*/  ISETP.LT.OR P3, PT, R34.reuse, 0xc9, !P0 ;  /* 0x000000c92200780c */ /* 0x040fe40004761670 */
[C---:B------:R-:W-:Y:S01]  /*df90*/  ISETP.LT.OR P4, PT, R34.reuse, 0xca, !P0 ;  /* 0x000000ca2200780c */ /* 0x040fe20004781670 */
[----:B------:R1:W-:Y:S01]  /*dfa0*/  @!P5 STG.E.U8 desc[UR22][R24.64+0xc8], R5 ;  /* 0x0000c8051800d986 */ /* 0x0003e2000c101116 */
[----:B------:R-:W-:Y:S02]  /*dfb0*/  ISETP.LT.OR P5, PT, R34, 0xd1, !P1 ;  /* 0x000000d12200780c */ /* 0x000fe40004fa1670 */
[----:B------:R-:W-:-:S02]  /*dfc0*/  F2FP.SATFINITE.E5M2.F32.PACK_AB_MERGE_C R9, RZ, R3, RZ ;  /* 0x00000003ff09723e */ /* 0x000fc400048060ff */
[----:B------:R-:W-:-:S03]  /*dfd0*/  F2FP.SATFINITE.E5M2.F32.PACK_AB_MERGE_C R11, RZ, R4, RZ ;  /* 0x00000004ff0b723e */ /* 0x000fc600048060ff */
[----:B------:R1:W-:Y:S04]  /*dfe0*/  @!P6 STG.E.U8 desc[UR22][R24.64+0xc9], R9 ;  /* 0x0000c9091800e986 */ /* 0x0003e8000c101116 */
[----:B------:R-:W-:Y:S01]  /*dff0*/  @!P3 STG.E.U8 desc[UR22][R26.64+0xc8], R11 ;  /* 0x0000c80b1a00b986 */ /* 0x000fe2000c101116 */
[----:B------:R-:W-:-:S03]  /*e000*/  FMUL R0, R220, UR24 ;  /* 0x00000018dc007c20 */ /* 0x000fc60008400000 */
[----:B------:R-:W4:Y:S02]  /*e010*/  LDL.LU R220, [R1+0x34] ;  /* 0x0000340001dc7983 */ /* 0x000f240000300800 */
[----:B0-----:R-:W-:Y:S01]  /*e020*/  F2FP.SATFINITE.E5M2.F32.PACK_AB_MERGE_C R7, RZ, R0, RZ ;  /* 0x00000000ff07723e */ /* 0x001fe200048060ff */
[----:B------:R-:W-:Y:S02]  /*e030*/  FMUL R2, R221, UR24 ;  /* 0x00000018dd027c20 */ /* 0x000fe40008400000 */
[----:B------:R-:W4:Y:S03]  /*e040*/  LDL.LU R221, [R1+0x38] ;  /* 0x0000380001dd7983 */ /* 0x000f260000300800 */
[----:B-1----:R-:W-:Y:S01]  /*e050*/  F2FP.SATFINITE.E5M2.F32.PACK_AB_MERGE_C R5, RZ, R2, RZ ;  /* 0x00000002ff05723e */ /* 0x002fe200048060ff */
[----:B------:R-:W-:Y:S04]  /*e060*/  @!P4 STG.E.U8 desc[UR22][R26.64+0xc9], R7 ;  /* 0x0000c9071a00c986 */ /* 0x000fe8000c101116 */
[----:B------:R0:W-:Y:S01]  /*e070*/  @!P5 STG.E.U8 desc[UR22][R24.64+0xd0], R5 ;  /* 0x0000d0051800d986 */ /* 0x0001e2000c101116 */
[----:B------:R-:W-:-:S03]  /*e080*/  FMUL R3, R223, UR24 ;  /* 0x00000018df037c20 */ /* 0x000fc60008400000 */
[----:B------:R-:W4:Y:S02]  /*e090*/  LDL.LU R223, [R1+0x3c] ;  /* 0x00003c0001df7983 */ /* 0x000f240000300800 */
[----:B------:R-:W-:Y:S01]  /*e0a0*/  F2FP.SATFINITE.E5M2.F32.PACK_AB_MERGE_C R9, RZ, R3, RZ ;  /* 0x00000003ff09723e */ /* 0x000fe200048060ff */
[----:B---3--:R-:W-:Y:S02]  /*e0b0*/  FMUL R0, R222, UR24 ;  /* 0x00000018de007c20 */ /* 0x008fe40008400000 */
[----:B------:R-:W3:Y:S03]  /*e0c0*/  LDL.LU R222, [R1+0x40] ;  /* 0x0000400001de7983 */ /* 0x000ee60000300800 */
[----:B------:R-:W-:Y:S01]  /*e0d0*/  F2FP.SATFINITE.E5M2.F32.PACK_AB_MERGE_C R13, RZ, R0, RZ ;  /* 0x00000000ff0d723e */ /* 0x000fe200048060ff */
[----:B--2---:R-:W-:Y:S02]  /*e0e0*/  FMUL R2, R224, UR24 ;  /* 0x00000018e0027c20 */ /* 0x004fe40008400000 */
[----:B------:R-:W2:Y:S01]  /*e0f0*/  LDL.LU R224, [R1+0x44] ;  /* 0x0000440001e07983 */ /* 0x000ea20000300800 */
[----:B----4-:R-:W-:-:S03]  /*e100*/  FMUL R0, R225, UR24 ;  /* 0x00000018e1007c20 */ /* 0x010fc60008400000 */
[----:B------:R-:W4:Y:S01]  /*e110*/  LDL.LU R225, [R1+0x48] ;  /* 0x0000480001e17983 */ /* 0x000f220000300800 */
[----:B------:R-:W-:Y:S01]  /*e120*/  FMUL R3, R226, UR24 ;  /* 0x00000018e2037c20 */ /* 0x000fe20008400000 */
[----:B0-----:R-:W-:Y:S02]  /*e130*/  F2FP.SATFINITE.E5M2.F32.PACK_AB_MERGE_C R5, RZ, R0, RZ ;  /* 0x00000000ff05723e */ /* 0x001fe400048060ff */
[----:B------:R-:W4:Y:S01]  /*e140*/  LDL.LU R226, [R1+0x4c] ;  /* 0x00004c0001e27983 */ /* 0x000f220000300800 */
[----:B------:R-:W-:-:S03]  /*e150*/  FMUL R0, R227, UR24 ;  /* 0x00000018e3007c20 */ /* 0x000fc60008400000 */
[----:B------:R-:W4:Y:S01]  /*e160*/  LDL.LU R227, [R1+0x50] ;  /* 0x0000500001e37983 */ /* 0x000f220000300800 */
[C---:B------:R-:W-:Y:S02]  /*e170*/  ISETP.LT.OR P6, PT, R34.reuse, 0xd2, !P1 ;  /* 0x000000d22200780c */ /* 0x040fe40004fc1670 */
[C---:B------:R-:W-:Y:S01]  /*e180*/  ISETP.LT.OR P4, PT, R34.reuse, 0xd2, !P0 ;  /* 0x000000d22200780c */ /* 0x040fe20004781670 */
[----:B------:R-:W4:Y:S01]  /*e190*/  LDL.LU R218, [R1+0x54] ;  /* 0x0000540001da7983 */ /* 0x000f220000300800 */
[C---:B------:R-:W-:Y:S02]  /*e1a0*/  ISETP.LT.OR P3, PT, R34.reuse, 0xd1, !P0 ;  /* 0x000000d12200780c */ /* 0x040fe40004761670 */
[----:B------:R-:W-:Y:S02]  /*e1b0*/  ISETP.LT.OR P5, PT, R34, 0xd9, !P1 ;  /* 0x000000d92200780c */ /* 0x000fe40004fa1670 */
[----:B------:R-:W-:Y:S02]  /*e1c0*/  F2FP.SATFINITE.E5M2.F32.PACK_AB_MERGE_C R7, RZ, R2, RZ ;  /* 0x00000002ff07723e */ /* 0x000fe400048060ff */
[----:B------:R-:W-:-:S03]  /*e1d0*/  F2FP.SATFINITE.E5M2.F32.PACK_AB_MERGE_C R11, RZ, R0, RZ ;  /* 0x00000000ff0b723e */ /* 0x000fc600048060ff */
[----:B------:R0:W-:Y:S01]  /*e1e0*/  @!P6 STG.E.U8 desc[UR22][R24.64+0xd1], R9 ;  /* 0x0000d1091800e986 */ /* 0x0001e2000c101116 */
[----:B------:R-:W-:-:S03]  /*e1f0*/  ISETP.LT.OR P6, PT, R34, 0xda, !P1 ;  /* 0x000000da2200780c */ /* 0x000fc60004fc1670 */
[----:B------:R-:W-:Y:S01]  /*e200*/  @!P4 STG.E.U8 desc[UR22][R26.64+0xd1], R7 ;  /* 0x0000d1071a00c986 */ /* 0x000fe2000c101116 */
[----:B------:R-:W-:-:S03]  /*e210*/  ISETP.LT.OR P4, PT, R34, 0xda, !P0 ;  /* 0x000000da2200780c */ /* 0x000fc60004781670 */
[----:B------:R-:W-:Y:S01]  /*e220*/  @!P3 STG.E.U8 desc[UR22][R26.64+0xd0], R13 ;  /* 0x0000d00d1a00b986 */ /* 0x000fe2000c101116 */
[----:B0-----:R-:W-:-:S03]  /*e230*/  F2FP.SATFINITE.E5M2.F32.PACK_AB_MERGE_C R9, RZ, R3, RZ ;  /* 0x00000003ff09723e */ /* 0x001fc600048060ff */
[----:B------:R0:W-:Y:S04]  /*e240*/  @!P5 STG.E.U8 desc[UR22][R24.64+0xd8], R5 ;  /* 0x0000d8051800d986 */ /* 0x0001e8000c101116 */
[----:B------:R1:W-:Y:S01]  /*e250*/  @!P6 STG.E.U8 desc[UR22][R24.64+0xd9], R9 ;  /* 0x0000d9091800e986 */ /* 0x0003e2000c101116 */
[----:B------:R-:W-:-:S03]  /*e260*/  FMUL R0, R220, UR24 ;  /* 0x00000018dc007c20 */ /* 0x000fc60008400000 */
[----:B------:R-:W4:Y:S02]  /*e270*/  LDL.LU R220, [R1+0x58] ;  /* 0x0000580001dc7983 */ /* 0x000f240000300800 */
[----:B0-----:R-:W-:Y:S01]  /*e280*/  F2FP.SATFINITE.E5M2.F32.PACK_AB_MERGE_C R5, RZ, R0, RZ ;  /* 0x00000000ff05723e */ /* 0x001fe200048060ff */
[----:B------:R-:W-:Y:S02]  /*e290*/  FMUL R2, R221, UR24 ;  /* 0x00000018dd027c20 */ /* 0x000fe40008400000 */
[----:B------:R-:W4:Y:S03]  /*e2a0*/  LDL.LU R221, [R1+0x5c] ;  /* 0x00005c0001dd7983 */ /* 0x000f260000300800 */
[----:B------:R-:W-:Y:S01]  /*e2b0*/  F2FP.SATFINITE.E5M2.F32.PACK_AB_MERGE_C R7, RZ, R2, RZ ;  /* 0x00000002ff07723e */ /* 0x000fe200048060ff */
[----:B------:R0:W-:Y:S01]  /*e2c0*/  @!P4 STG.E.U8 desc[UR22][R26.64+0xd9], R5 ;  /* 0x0000d9051a00c986 */ /* 0x0001e2000c101116 */
[----:B------:R-:W-:-:S03]  /*e2d0*/  FMUL R3, R223, UR24 ;  /* 0x00000018df037c20 */ /* 0x000fc60008400000 */
[----:B------:R-:W4:Y:S02]  /*e2e0*/  LDL.LU R223, [R1+0x60] ;  /* 0x0000600001df7983 */ /* 0x000f240000300800 */
[----:B-1----:R-:W-:Y:S01]  /*e2f0*/  F2FP.SATFINITE.E5M2.F32.PACK_AB_MERGE_C R9, RZ, R3, RZ ;  /* 0x00000003ff09723e */ /* 0x002fe200048060ff */
[----:B---3--:R-:W-:Y:S02]  /*e300*/  FMUL R4, R222, UR24 ;  /* 0x00000018de047c20 */ /* 0x008fe40008400000 */
[----:B------:R-:W3:Y:S01]  /*e310*/  LDL.LU R222, [R1+0x64] ;  /* 0x0000640001de7983 */ /* 0x000ee20000300800 */
[----:B--2---:R-:W-:-:S03]  /*e320*/  FMUL R0, R224, UR24 ;  /* 0x00000018e0007c20 */ /* 0x004fc60008400000 */
[----:B------:R-:W2:Y:S01]  /*e330*/  LDL.LU R224, [R1+0x68] ;  /* 0x0000680001e07983 */ /* 0x000ea20000300800 */
[----:B----4-:R-:W-:Y:S01]  /*e340*/  FMUL R2, R225, UR24 ;  /* 0x00000018e1027c20 */ /* 0x010fe20008400000 */
[----:B0-----:R-:W-:Y:S02]  /*e350*/  F2FP.SATFINITE.E5M2.F32.PACK_AB_MERGE_C R5, RZ, R0, RZ ;  /* 0x00000000ff05723e */ /* 0x001fe400048060ff */
[----:B------:R-:W4:Y:S01]  /*e360*/  LDL.LU R225, [R1+0x6c] ;  /* 0x00006c0001e17983 */ /* 0x000f220000300800 */
[----:B------:R-:W-:-:S03]  /*e370*/  FMUL R3, R226, UR24 ;  /* 0x00000018e2037c20 */ /* 0x000fc60008400000 */
[----:B------:R-:W4:Y:S01]  /*e380*/  LDL.LU R226, [R1+0x70] ;  /* 0x0000700001e27983 */ /* 0x000f220000300800 */
[----:B------:R-:W-:-:S03]  /*e390*/  FMUL R0, R227, UR24 ;  /* 0x00000018e3007c20 */ /* 0x000fc60008400000 */
[----:B------:R-:W4:Y:S01]  /*e3a0*/  LDL.LU R227, [R1+0x74] ;  /* 0x0000740001e37983 */ /* 0x000f220000300800 */
[C---:B------:R-:W-:Y:S02]  /*e3b0*/  ISETP.LT.OR P3, PT, R34.reuse, 0xd9, !P0 ;  /* 0x000000d92200780c */ /* 0x040fe40004761670 */
[C---:B------:R-:W-:Y:S02]  /*e3c0*/  ISETP.LT.OR P5, PT, R34.reuse, 0xe1, !P1 ;  /* 0x000000e12200780c */ /* 0x040fe40004fa1670 */
[C---:B------:R-:W-:Y:S02]  /*e3d0*/  ISETP.LT.OR P6, PT, R34.reuse, 0xe2, !P1 ;  /* 0x000000e22200780c */ /* 0x040fe40004fc1670 */
[----:B------:R-:W-:-:S07]  /*e3e0*/  ISETP.LT.OR P4, PT, R34, 0xe2, !P0 ;  /* 0x000000e22200780c */ /* 0x000fce0004781670 */
[----:B------:R-:W-:Y:S01]  /*e3f0*/  @!P3 STG.E.U8 desc[UR22][R26.64+0xd8], R11 ;  /* 0x0000d80b1a00b986 */ /* 0x000fe2000c101116 */
[----:B------:R-:W-:-:S03]  /*e400*/  ISETP.LT.OR P3, PT, R34, 0xe1, !P0 ;  /* 0x000000e12200780c */ /* 0x000fc60004761670 */
[----:B------:R0:W-:Y:S01]  /*e410*/  @!P5 STG.E.U8 desc[UR22][R24.64+0xe0], R7 ;  /* 0x0000e0071800d986 */ /* 0x0001e2000c101116 */
[----:B------:R-:W-:-:S03]  /*e420*/  ISETP.LT.OR P5, PT, R34, 0xe9, !P1 ;  /* 0x000000e92200780c */ /* 0x000fc60004fa1670 */
[----:B------:R1:W-:Y:S01]  /*e430*/  @!P6 STG.E.U8 desc[UR22][R24.64+0xe1], R9 ;  /* 0x0000e1091800e986 */ /* 0x0003e2000c101116 */
[----:B------:R-:W-:Y:S02]  /*e440*/  ISETP.LT.OR P6, PT, R34, 0xea, !P1 ;  /* 0x000000ea2200780c */ /* 0x000fe40004fc1670 */
[----:B------:R-:W-:Y:S01]  /*e450*/  F2FP.SATFINITE.E5M2.F32.PACK_AB_MERGE_C R13, RZ, R4, RZ ;  /* 0x00000004ff0d723e */ /* 0x000fe200048060ff */
[----:B------:R1:W-:Y:S01]  /*e460*/  @!P4 STG.E.U8 desc[UR22][R26.64+0xe1], R5 ;  /* 0x0000e1051a00c986 */ /* 0x0003e2000c101116 */
[----:B0-----:R-:W-:-:S03]  /*e470*/  F2FP.SATFINITE.E5M2.F32.PACK_AB_MERGE_C R7, RZ, R2, RZ ;  /* 0x00000002ff07723e */ /* 0x001fc600048060ff */
[----:B------:R-:W-:Y:S01]  /*e480*/  @!P3 STG.E.U8 desc[UR22][R26.64+0xe0], R13 ;  /* 0x0000e00d1a00b986 */ /* 0x000fe2000c101116 */
[----:B-1----:R-:W-:-:S03]  /*e490*/  F2FP.SATFINITE.E5M2.F32.PACK_AB_MERGE_C R9, RZ, R3, RZ ;  /* 0x00000003ff09723e */ /* 0x002fc600048060ff */
[----:B------:R0:W-:Y:S01]  /*e4a0*/  @!P5 STG.E.U8 desc[UR22][R24.64+0xe8], R7 ;  /* 0x0000e8071800d986 */ /* 0x0001e2000c101116 */
[C---:B------:R-:W-:Y:S02]  /*e4b0*/  ISETP.LT.OR P3, PT, R34.reuse, 0xe9, !P0 ;  /* 0x000000e92200780c */ /* 0x040fe40004761670 */
[C---:B------:R-:W-:Y:S01]  /*e4c0*/  ISETP.LT.OR P4, PT, R34.reuse, 0xea, !P0 ;  /* 0x000000ea2200780c */ /* 0x040fe20004781670 */
[----:B------:R1:W-:Y:S01]  /*e4d0*/  @!P6 STG.E.U8 desc[UR22][R24.64+0xe9], R9 ;  /* 0x0000e9091800e986 */ /* 0x0003e2000c101116 */
[----:B------:R-:W-:Y:S01]  /*e4e0*/  ISETP.LT.OR P5, PT, R34, 0xf1, !P1 ;  /* 0x000000f12200780c */ /* 0x000fe20004fa1670 */
[----:B------:R-:W-:Y:S01]  /*e4f0*/  FMUL R2, R218, UR24 ;  /* 0x00000018da027c20 */ /* 0x000fe20008400000 */
[----:B------:R-:W-:Y:S02]  /*e500*/  ISETP.LT.OR P6, PT, R34, 0xf2, !P1 ;  /* 0x000000f22200780c */ /* 0x000fe40004fc1670 */
[----:B------:R-:W-:Y:S02]  /*e510*/  F2FP.SATFINITE.E5M2.F32.PACK_AB_MERGE_C R11, RZ, R0, RZ ;  /* 0x00000000ff0b723e */ /* 0x000fe400048060ff */
[----:B------:R-:W-:-:S03]  /*e520*/  F2FP.SATFINITE.E5M2.F32.PACK_AB_MERGE_C R5, RZ, R2, RZ ;  /* 0x00000002ff05723e */ /* 0x000fc600048060ff */
[----:B------:R-:W-:Y:S01]  /*e530*/  @!P3 STG.E.U8 desc[UR22][R26.64+0xe8], R11 ;  /* 0x0000e80b1a00b986 */ /* 0x000fe2000c101116 */
[----:B------:R-:W-:-:S03]  /*e540*/  ISETP.LT.OR P3, PT, R34, 0xf1, !P0 ;  /* 0x000000f12200780c */ /* 0x000fc60004761670 */
[----:B------:R-:W-:Y:S01]  /*e550*/  @!P4 STG.E.U8 desc[UR22][R26.64+0xe9], R5 ;  /* 0x0000e9051a00c986 */ /* 0x000fe2000c101116 */
[C---:B------:R-:W-:Y:S02]  /*e560*/  ISETP.LT.OR P4, PT, R34.reuse, 0xf9, !P1 ;  /* 0x000000f92200780c */ /* 0x040fe40004f81670 */
[----:B------:R-:W-:Y:S01]  /*e570*/  ISETP.LT.OR P1, PT, R34, 0xfa, !P1 ;  /* 0x000000fa2200780c */ /* 0x000fe20004f21670 */
[----:B------:R-:W-:-:S05]  /*e580*/  FMUL R0, R220, UR24 ;  /* 0x00000018dc007c20 */ /* 0x000fca0008400000 */
[----:B0-----:R-:W-:-:S05]  /*e590*/  F2FP.SATFINITE.E5M2.F32.PACK_AB_MERGE_C R7, RZ, R0, RZ ;  /* 0x00000000ff07723e */ /* 0x001fca00048060ff */
[----:B------:R0:W-:Y:S01]  /*e5a0*/  @!P5 STG.E.U8 desc[UR22][R24.64+0xf0], R7 ;  /* 0x0000f0071800d986 */ /* 0x0001e2000c101116 */
[----:B------:R-:W-:-:S05]  /*e5b0*/  FMUL R3, R221, UR24 ;  /* 0x00000018dd037c20 */ /* 0x000fca0008400000 */
[----:B-1----:R-:W-:Y:S02]  /*e5c0*/  F2FP.SATFINITE.E5M2.F32.PACK_AB_MERGE_C R9, RZ, R3, RZ ;  /* 0x00000003ff09723e */ /* 0x002fe400048060ff */
[----:B------:R-:W-:-:S03]  /*e5d0*/  ISETP.LT.OR P5, PT, R34, 0xf2, !P0 ;  /* 0x000000f22200780c */ /* 0x000fc600047a1670 */
[----:B------:R1:W-:Y:S01]  /*e5e0*/  @!P6 STG.E.U8 desc[UR22][R24.64+0xf1], R9 ;  /* 0x0000f1091800e986 */ /* 0x0003e2000c101116 */
[C---:B------:R-:W-:Y:S02]  /*e5f0*/  ISETP.LT.OR P6, PT, R34.reuse, 0xf9, !P0 ;  /* 0x000000f92200780c */ /* 0x040fe400047c1670 */
[----:B------:R-:W-:Y:S01]  /*e600*/  ISETP.LT.OR P0, PT, R34, 0xfa, !P0 ;  /* 0x000000fa2200780c */ /* 0x000fe20004701670 */
[----:B------:R-:W-:-:S05]  /*e610*/  FMUL R0, R223, UR24 ;  /* 0x00000018df007c20 */ /* 0x000fca0008400000 */
[----:B------:R-:W-:-:S05]  /*e620*/  F2FP.SATFINITE.E5M2.F32.PACK_AB_MERGE_C R13, RZ, R0, RZ ;  /* 0x00000000ff0d723e */ /* 0x000fca00048060ff */
[----:B------:R0:W-:Y:S01]  /*e630*/  @!P3 STG.E.U8 desc[UR22][R26.64+0xf0], R13 ;  /* 0x0000f00d1a00b986 */ /* 0x0001e2000c101116 */
[----:B---3--:R-:W-:Y:S01]  /*e640*/  FMUL R0, R222, UR24 ;  /* 0x00000018de007c20 */ /* 0x008fe20008400000 */
[----:B--2---:R-:W-:Y:S01]  /*e650*/  FMUL R2, R224, UR24 ;  /* 0x00000018e0027c20 */ /* 0x004fe20008400000 */
[----:B----4-:R-:W-:-:S03]  /*e660*/  FMUL R3, R225, UR24 ;  /* 0x00000018e1037c20 */ /* 0x010fc60008400000 */
[----:B0-----:R-:W-:Y:S01]  /*e670*/  F2FP.SATFINITE.E5M2.F32.PACK_AB_MERGE_C R7, RZ, R0, RZ ;  /* 0x00000000ff07723e */ /* 0x001fe200048060ff */
[----:B------:R-:W-:Y:S01]  /*e680*/  FMUL R4, R226, UR24 ;  /* 0x00000018e2047c20 */ /* 0x000fe20008400000 */
[----:B------:R-:W-:Y:S01]  /*e690*/  FMUL R5, R227, UR24 ;  /* 0x00000018e3057c20 */ /* 0x000fe20008400000 */
[----:B-1----:R-:W-:Y:S02]  /*e6a0*/  F2FP.SATFINITE.E5M2.F32.PACK_AB_MERGE_C R9, RZ, R2, RZ ;  /* 0x00000002ff09723e */ /* 0x002fe400048060ff */
[----:B------:R-:W-:Y:S02]  /*e6b0*/  F2FP.SATFINITE.E5M2.F32.PACK_AB_MERGE_C R3, RZ, R3, RZ ;  /* 0x00000003ff03723e */ /* 0x000fe400048060ff */
[----:B------:R-:W-:Y:S02]  /*e6c0*/  F2FP.SATFINITE.E5M2.F32.PACK_AB_MERGE_C R11, RZ, R4, RZ ;  /* 0x00000004ff0b723e */ /* 0x000fe400048060ff */
[----:B------:R-:W-:Y:S01]  /*e6d0*/  F2FP.SATFINITE.E5M2.F32.PACK_AB_MERGE_C R5, RZ, R5, RZ ;  /* 0x00000005ff05723e */ /* 0x000fe200048060ff */
[----:B------:R0:W-:Y:S04]  /*e6e0*/  @!P5 STG.E.U8 desc[UR22][R26.64+0xf1], R7 ;  /* 0x0000f1071a00d986 */ /* 0x0001e8000c101116 */
[----:B------:R0:W-:Y:S04]  /*e6f0*/  @!P4 STG.E.U8 desc[UR22][R24.64+0xf8], R9 ;  /* 0x0000f8091800c986 */ /* 0x0001e8000c101116 */
[----:B------:R0:W-:Y:S04]  /*e700*/  @!P1 STG.E.U8 desc[UR22][R24.64+0xf9], R3 ;  /* 0x0000f90318009986 */ /* 0x0001e8000c101116 */
[----:B------:R0:W-:Y:S04]  /*e710*/  @!P6 STG.E.U8 desc[UR22][R26.64+0xf8], R11 ;  /* 0x0000f80b1a00e986 */ /* 0x0001e8000c101116 */
[----:B------:R0:W-:Y:S02]  /*e720*/  @!P0 STG.E.U8 desc[UR22][R26.64+0xf9], R5 ;  /* 0x0000f9051a008986 */ /* 0x0001e4000c101116 */
.L_x_294:
[----:B------:R-:W-:Y:S05]  /*e730*/  BSYNC B0 ;  /* 0x0000000000007941 */ /* 0x000fea0003800000 */
.L_x_36:
[----:B------:R-:W2:Y:S01]  /*e740*/  LDL.LU R22, [R1+0x7c] ;  /* 0x00007c0001167983 */ /* 0x000ea20000300800 */
[----:B0-----:R-:W-:Y:S01]  /*e750*/  IMAD.U32 R3, RZ, RZ, UR18 ;  /* 0x00000012ff037e24 */ /* 0x001fe2000f8e00ff */
[----:B------:R-:W-:Y:S02]  /*e760*/  ULDC.64 UR6, c[0x0][0x650] ;  /* 0x0001940000067ab9 */ /* 0x000fe40000000a00 */
[----:B------:R-:W3:Y:S01]  /*e770*/  LDL.LU R19, [R1+0x80] ;  /* 0x0000800001137983 */ /* 0x000ee20000300800 */
[----:B-----5:R-:W-:Y:S01]  /*e780*/  IMAD.U32 R0, RZ, RZ, UR20 ;  /* 0x00000014ff007e24 */ /* 0x020fe2000f8e00ff */
[----:B------:R0:W-:Y:S01]  /*e790*/  SYNCS.ARRIVE.TRANS64.A1T0 RZ, [R3+UR28], RZ ;  /* 0x000000ff03ff79a7 */ /* 0x0001e2000810001c */
[----:B------:R-:W-:Y:S02]  /*e7a0*/  IMAD.U32 R2, RZ, RZ, UR20 ;  /* 0x00000014ff027e24 */ /* 0x000fe4000f8e00ff */
[----:B------:R-:W-:Y:S02]  /*e7b0*/  IMAD.MOV.U32 R4, RZ, RZ, -0x1 ;  /* 0xffffffffff047424 */ /* 0x000fe400078e00ff */
[----:B0-----:R-:W-:Y:S01]  /*e7c0*/  IMAD.U32 R3, RZ, RZ, UR15 ;  /* 0x0000000fff037e24 */ /* 0x001fe2000f8e00ff */
[----:B---3--:R-:W-:-:S02]  /*e7d0*/  LEA R19, P0, R0, R19, 0x1 ;  /* 0x0000001300137211 */ /* 0x008fc400078008ff */
[----:B------:R-:W-:Y:S02]  /*e7e0*/  PRMT R0, RZ, 0x7610, R0 ;  /* 0x00007610ff007816 */ /* 0x000fe40000000000 */
[----:B--2---:R-:W-:Y:S01]  /*e7f0*/  LEA.HI.X R22, R2, R22, R3, 0x1, P0 ;  /* 0x0000001602167211 */ /* 0x004fe200000f0c03 */
[----:B------:R-:W-:Y:S01]  /*e800*/  IMAD.MOV.U32 R2, RZ, RZ, -0x1 ;  /* 0xffffffffff027424 */ /* 0x000fe200078e00ff */
[----:B------:R0:W-:Y:S01]  /*e810*/  STL [R1+0x80], R19 ;  /* 0x0000801301007387 */ /* 0x0001e20000100800 */
[----:B------:R-:W-:Y:S01]  /*e820*/  IMAD.MOV.U32 R3, RZ, RZ, -0x1 ;  /* 0xffffffffff037424 */ /* 0x000fe200078e00ff */
[----:B------:R-:W-:Y:S02]  /*e830*/  ISETP.GE.U32.AND P0, PT, R19, UR6, PT ;  /* 0x0000000613007c0c */ /* 0x000fe4000bf06070 */
[----:B------:R0:W-:Y:S02]  /*e840*/  STL [R1+0x7c], R22 ;  /* 0x00007c1601007387 */ /* 0x0001e40000100800 */
[----:B------:R-:W-:-:S02]  /*e850*/  ISETP.GE.U32.AND.EX P0, PT, R22, UR7, PT, P0 ;  /* 0x0000000716007c0c */ /* 0x000fc4000bf06100 */
[----:B------:R0:W-:Y:S04]  /*e860*/  STL [R1+0x84], R4 ;  /* 0x0000840401007387 */ /* 0x0001e80000100800 */
[----:B------:R0:W-:Y:S04]  /*e870*/  STL [R1+0x78], R2 ;  /* 0x0000780201007387 */ /* 0x0001e80000100800 */
[----:B------:R0:W-:Y:S03]  /*e880*/  STL [R1+0x88], R3 ;  /* 0x0000880301007387 */ /* 0x0001e60000100800 */
[----:B------:R-:W-:Y:S05]  /*e890*/  @P0 BRA `(.L_x_295) ;  /* 0x0000000400740947 */ /* 0x000fea0003800000 */
[----:B------:R-:W2:Y:S01]  /*e8a0*/  S2R R14, SR_CTAID.X ;  /* 0x00000000000e7919 */ /* 0x000ea20000002500 */
[----:B------:R-:W3:Y:S01]  /*e8b0*/  LDC.64 R8, c[0x0][0x628] ;  /* 0x00018a00ff087b82 */ /* 0x000ee20000000a00 */
[----:B------:R-:W-:Y:S01]  /*e8c0*/  ULDC UR6, c[0x0][0x150] ;  /* 0x0000540000067ab9 */ /* 0x000fe20000000800 */
[----:B------:R-:W-:Y:S01]  /*e8d0*/  IMAD.MOV.U32 R6, RZ, RZ, R19 ;  /* 0x000000ffff067224 */ /* 0x000fe200078e0013 */
[----:B------:R-:W0:Y:S01]  /*e8e0*/  S2R R16, SR_CTAID.Y ;  /* 0x0000000000107919 */ /* 0x000e220000002600 */
[----:B------:R-:W-:-:S04]  /*e8f0*/  IMAD.MOV.U32 R7, RZ, RZ, R22 ;  /* 0x000000ffff077224 */ /* 0x000fc800078e0016 */
[----:B------:R-:W0:Y:S08]  /*e900*/  LDC R17, c[0x0][0x144] ;  /* 0x00005100ff117b82 */ /* 0x000e300000000800 */
[----:B------:R-:W0:Y:S08]  /*e910*/  LDC R10, c[0x0][0x630] ;  /* 0x00018c00ff0a7b82 */ /* 0x000e300000000800 */
[----:B------:R-:W0:Y:S01]  /*e920*/  LDC.64 R12, c[0x0][0x620] ;  /* 0x00018800ff0c7b82 */ /* 0x000e220000000a00 */
[----:B---3--:R-:W-:-:S04]  /*e930*/  ISETP.NE.U32.AND P0, PT, R8, RZ, PT ;  /* 0x000000ff0800720c */ /* 0x008fc80003f05070 */
[----:B------:R-:W-:Y:S02]  /*e940*/  ISETP.NE.AND.EX P0, PT, R9, RZ, PT, P0 ;  /* 0x000000ff0900720c */ /* 0x000fe40003f05300 */
[----:B--2---:R-:W-:-:S05]  /*e950*/  I2FP.F32.U32 R0, R14 ;  /* 0x0000000e00007245 */ /* 0x004fca0000201000 */
[----:B------:R-:W-:-:S04]  /*e960*/  FMUL R0, R0, UR6 ;  /* 0x0000000600007c20 */ /* 0x000fc80008400000 */
[----:B------:R2:W3:Y:S02]  /*e970*/  F2I.U32.TRUNC.NTZ R15, R0 ;  /* 0x00000000000f7305 */ /* 0x0004e4000020f000 */
[----:B------:R-:W-:Y:S05]  /*e980*/  @!P0 BRA `(.L_x_296) ;  /* 0x0000000000288947 */ /* 0x000fea0003800000 */
[----:B--2---:R-:W2:Y:S02]  /*e990*/  LDC R0, c[0x0][0x634] ;  /* 0x00018d00ff007b82 */ /* 0x004ea40000000800 */
[----:B--2---:R-:W-:-:S05]  /*e9a0*/  IADD3 R7, P0, R19, R0, RZ ;  /* 0x0000000013077210 */ /* 0x004fca0007f1e0ff */
[----:B------:R-:W-:-:S04]  /*e9b0*/  IMAD.X R11, RZ, RZ, R22, P0 ;  /* 0x000000ffff0b7224 */ /* 0x000fc800000e0616 */
[----:B0-----:R-:W-:-:S04]  /*e9c0*/  IMAD.WIDE.U32 R2, R11, R8, RZ ;  /* 0x000000080b027225 */ /* 0x001fc800078e00ff */
[----:B------:R-:W-:-:S04]  /*e9d0*/  IMAD.WIDE.U32 R4, P0, R7, R9, R2 ;  /* 0x0000000907047225 */ /* 0x000fc80007800002 */
[----:B------:R-:W-:-:S04]  /*e9e0*/  IMAD.WIDE.U32 R2, R7, R8, RZ ;  /* 0x0000000807027225 */ /* 0x000fc800078e00ff */
[----:B------:R-:W-:Y:S01]  /*e9f0*/  IMAD.X R7, RZ, RZ, RZ, P0 ;  /* 0x000000ffff077224 */ /* 0x000fe200000e06ff */
[----:B------:R-:W-:Y:S01]  /*ea00*/  IADD3 RZ, P0, R3, R4, RZ ;  /* 0x0000000403ff7210 */ /* 0x000fe20007f1e0ff */
[----:B------:R-:W-:-:S04]  /*ea10*/  IMAD.MOV.U32 R6, RZ, RZ, R5 ;  /* 0x000000ffff067224 */ /* 0x000fc800078e0005 */
[----:B------:R-:W-:-:S08]  /*ea20*/  IMAD.WIDE.U32.X R6, R11, R9, R6, P0 ;  /* 0x000000090b067225 */ /* 0x000fd000000e0406 */
.L_x_296:
[-CC-:B0-----:R-:W-:Y:S01]  /*ea30*/  SHF.R.U64 R11, R6, R10.reuse, R7.reuse ;  /* 0x0000000a060b7219 */ /* 0x181fe20000001207 */
[----:B------:R-:W0:Y:S01]  /*ea40*/  LDC.64 R20, c[0x0][0x640] ;  /* 0x00019000ff147b82 */ /* 0x000e220000000a00 */
[----:B--2---:R-:W-:Y:S01]  /*ea50*/  SHF.R.U32.HI R0, RZ, R10, R7 ;  /* 0x0000000aff007219 */ /* 0x004fe20000011607 */
[----:B------:R-:W-:Y:S01]  /*ea60*/  IMAD.MOV.U32 R2, RZ, RZ, R19 ;  /* 0x000000ffff027224 */ /* 0x000fe200078e0013 */
[----:B------:R-:W-:Y:S01]  /*ea70*/  IADD3 R5, P0, RZ, -R11, RZ ;  /* 0x8000000bff057210 */ /* 0x000fe20007f1e0ff */
[----:B---3--:R-:W-:Y:S01]  /*ea80*/  IMAD.MOV R15, RZ, RZ, -R15 ;  /* 0x000000ffff0f7224 */ /* 0x008fe200078e0a0f */
[----:B------:R-:W-:Y:S01]  /*ea90*/  ULDC UR6, c[0x0][0x154] ;  /* 0x0000550000067ab9 */ /* 0x000fe20000000800 */
[----:B------:R-:W-:Y:S02]  /*eaa0*/  IMAD.MOV.U32 R7, RZ, RZ, 0x1 ;  /* 0x00000001ff077424 */ /* 0x000fe400078e00ff */
[----:B------:R-:W2:Y:S01]  /*eab0*/  LDC R4, c[0x0][0x618] ;  /* 0x00018600ff047b82 */ /* 0x000ea20000000800 */
[----:B------:R-:W-:-:S02]  /*eac0*/  IMAD.X R3, RZ, RZ, ~R0, P0 ;  /* 0x000000ffff037224 */ /* 0x000fc400000e0e00 */
[----:B------:R-:W-:Y:S02]  /*ead0*/  IMAD R17, R17, R15, R14 ;  /* 0x0000000f11117224 */ /* 0x000fe400078e020e */
[-C--:B------:R-:W-:Y:S02]  /*eae0*/  IMAD R0, R3, R12.reuse, RZ ;  /* 0x0000000c03007224 */ /* 0x080fe400078e02ff */
[----:B------:R-:W-:Y:S01]  /*eaf0*/  IMAD.MOV.U32 R3, RZ, RZ, R22 ;  /* 0x000000ffff037224 */ /* 0x000fe200078e0016 */
[----:B------:R-:W3:Y:S01]  /*eb00*/  LDC R6, c[0x0][0x608] ;  /* 0x00018200ff067b82 */ /* 0x000ee20000000800 */
[----:B------:R-:W-:-:S04]  /*eb10*/  IMAD.WIDE.U32 R2, R5, R12, R2 ;  /* 0x0000000c05027225 */ /* 0x000fc800078e0002 */
[----:B------:R-:W-:-:S03]  /*eb20*/  IMAD R5, R5, R13, R0 ;  /* 0x0000000d05057224 */ /* 0x000fc600078e0200 */
[----:B------:R-:W5:Y:S01]  /*eb30*/  LDC R18, c[0x0][0x658] ;  /* 0x00019600ff127b82 */ /* 0x000f620000000800 */
[----:B------:R-:W-:Y:S01]  /*eb40*/  I2FP.F32.U32 R0, R16 ;  /* 0x0000001000007245 */ /* 0x000fe20000201000 */
[----:B------:R-:W-:Y:S01]  /*eb50*/  IMAD.IADD R3, R3, 0x1, R5 ;  /* 0x0000000103037824 */ /* 0x000fe200078e0205 */
[----:B0-----:R-:W-:Y:S01]  /*eb60*/  ISETP.NE.U32.AND P0, PT, R20, RZ, PT ;  /* 0x000000ff1400720c */ /* 0x001fe20003f05070 */
[----:B------:R-:W-:Y:S02]  /*eb70*/  IMAD.MOV.U32 R5, RZ, RZ, -0x1 ;  /* 0xffffffffff057424 */ /* 0x000fe400078e00ff */
[----:B------:R-:W-:Y:S02]  /*eb80*/  FMUL R0, R0, UR6 ;  /* 0x0000000600007c20 */ /* 0x000fe40008400000 */
[----:B------:R-:W0:Y:S01]  /*eb90*/  LDC R15, c[0x0][0x148] ;  /* 0x00005200ff0f7b82 */ /* 0x000e220000000800 */
[----:B--2---:R-:W-:Y:S01]  /*eba0*/  SHF.R.U64 R10, R2, R4, R3 ;  /* 0x00000004020a7219 */ /* 0x004fe20000001203 */
[----:B------:R2:W0:Y:S01]  /*ebb0*/  F2I.U32.TRUNC.NTZ R13, R0 ;  /* 0x00000000000d7305 */ /* 0x000422000020f000 */
[----:B------:R-:W-:-:S02]  /*ebc0*/  ISETP.NE.AND.EX P0, PT, R21, RZ, PT, P0 ;  /* 0x000000ff1500720c */ /* 0x000fc40003f05300 */
[----:B------:R-:W-:-:S03]  /*ebd0*/  SHF.R.U32.HI R3, RZ, R4, R3 ;  /* 0x00000004ff037219 */ /* 0x000fc60000011603 */
[----:B------:R-:W0:Y:S01]  /*ebe0*/  LDC R14, c[0x0][0x600] ;  /* 0x00018000ff0e7b82 */ /* 0x000e220000000800 */
[-CC-:B---3--:R-:W-:Y:S02]  /*ebf0*/  SHF.R.U64 R8, R10, R6.reuse, R3.reuse ;  /* 0x000000060a087219 */ /* 0x188fe40000001203 */
[----:B------:R-:W-:-:S05]  /*ec00*/  SHF.R.U32.HI R3, RZ, R6, R3 ;  /* 0x00000006ff037219 */ /* 0x000fca0000011603 */
[----:B------:R-:W3:Y:S01]  /*ec10*/  LDC R22, c[0x0][0x648] ;  /* 0x00019200ff167b82 */ /* 0x000ee20000000800 */
[-CC-:B-----5:R-:W-:Y:S02]  /*ec20*/  SHF.R.U64 R12, R8, R18.reuse, R3.reuse ;  /* 0x00000012080c7219 */ /* 0x1a0fe40000001203 */
[-C--:B------:R-:W-:Y:S02]  /*ec30*/  SHF.L.U32 R5, R5, R18.reuse, RZ ;  /* 0x0000001205057219 */ /* 0x080fe400000006ff */
[-C--:B------:R-:W-:Y:S01]  /*ec40*/  SHF.R.U32.HI R3, RZ, R18.reuse, R3 ;  /* 0x00000012ff037219 */ /* 0x080fe20000011603 */
[----:B------:R-:W-:Y:S01]  /*ec50*/  IMAD.MOV.U32 R2, RZ, RZ, R12 ;  /* 0x000000ffff027224 */ /* 0x000fe200078e000c */
[----:B------:R-:W-:Y:S01]  /*ec60*/  SHF.L.U32 R18, R7, R18, RZ ;  /* 0x0000001207127219 */ /* 0x000fe200000006ff */
[----:B------:R-:W0:Y:S01]  /*ec70*/  LDC R23, c[0x0][0x638] ;  /* 0x00018e00ff177b82 */ /* 0x000e220000000800 */
[----:B------:R-:W-:-:S07]  /*ec80*/  LOP3.LUT R19, RZ, R5, RZ, 0x33, !PT ;  /* 0x00000005ff137212 */ /* 0x000fce00078e33ff */
[----:B------:R-:W0:Y:S01]  /*ec90*/  LDC R24, c[0x0][0x610] ;  /* 0x00018400ff187b82 */ /* 0x000e220000000800 */
[----:B--2---:R-:W-:Y:S05]  /*eca0*/  @!P0 BRA `(.L_x_297) ;  /* 0x0000000000288947 */ /* 0x004fea0003800000 */
        /* <DEDUP_REMOVED lines=10> */
.L_x_297:
[----:B---3--:R-:W-:Y:S01]  /*ed50*/  SHF.R.U64 R0, R2, R22, R3 ;  /* 0x0000001602007219 */ /* 0x008fe20000001203 */
[----:B0-----:R-:W-:Y:S01]  /*ed60*/  VIADD R7, R14, 0xffffffff ;  /* 0xffffffff0e077836 */ /* 0x001fe20000000000 */
[----:B------:R-:W-:Y:S01]  /*ed70*/  LOP3.LUT R5, R8, R19, RZ, 0xc0, !PT ;  /* 0x0000001308057212 */ /* 0x000fe200078ec0ff */
[----:B------:R-:W-:Y:S02]  /*ed80*/  IMAD.MOV R13, RZ, RZ, -R13 ;  /* 0x000000ffff0d7224 */ /* 0x000fe400078e0a0d */
[----:B------:R-:W-:Y:S02]  /*ed90*/  IMAD.MOV R3, RZ, RZ, -R0 ;  /* 0x000000ffff037224 */ /* 0x000fe400078e0a00 */
[----:B------:R-:W-:Y:S01]  /*eda0*/  IMAD R2, R18, R0, R5 ;  /* 0x0000000012027224 */ /* 0x000fe200078e0205 */
[----:B------:R-:W-:Y:S01]  /*edb0*/  LOP3.LUT R5, R10, R7, RZ, 0xc0, !PT ;  /* 0x000000070a057212 */ /* 0x000fe200078ec0ff */
[----:B------:R-:W-:Y:S02]  /*edc0*/  @P2 IMAD R17, R15, R13, R16 ;  /* 0x0000000d0f112224 */ /* 0x000fe400078e0210 */
[----:B------:R-:W-:-:S02]  /*edd0*/  IMAD R0, R3, R23, R12 ;  /* 0x0000001703007224 */ /* 0x000fc400078e020c */
[----:B------:R-:W-:Y:S02]  /*ede0*/  IMAD.MOV.U32 R4, RZ, RZ, 0x1 ;  /* 0x00000001ff047424 */ /* 0x000fe400078e00ff */
[----:B------:R-:W-:Y:S02]  /*edf0*/  IMAD R2, R2, R24, R17 ;  /* 0x0000001802027224 */ /* 0x000fe400078e0211 */
[----:B------:R-:W-:Y:S01]  /*ee00*/  IMAD R3, R0, R14, R5 ;  /* 0x0000000e00037224 */ /* 0x000fe200078e0205 */
[----:B------:R-:W-:-:S04]  /*ee10*/  PRMT R0, R4, 0x7610, R0 ;  /* 0x0000761004007816 */ /* 0x000fc80000000000 */
[----:B------:R-:W-:Y:S02]  /*ee20*/  SEL R4, R3, R2, !P2 ;  /* 0x0000000203047207 */ /* 0x000fe40005000000 */
[----:B------:R-:W-:-:S03]  /*ee30*/  SEL R2, R2, R3, !P2 ;  /* 0x0000000302027207 */ /* 0x000fc60005000000 */
[----:B------:R2:W-:Y:S04]  /*ee40*/  STL [R1+0x88], R4 ;  /* 0x0000880401007387 */ /* 0x0005e80000100800 */
[----:B------:R2:W-:Y:S04]  /*ee50*/  STL [R1+0x78], R11 ;  /* 0x0000780b01007387 */ /* 0x0005e80000100800 */
[----:B------:R2:W-:Y:S02]  /*ee60*/  STL [R1+0x84], R2 ;  /* 0x0000840201007387 */ /* 0x0005e40000100800 */
.L_x_295:
[----:B------:R-:W-:Y:S01]  /*ee70*/  LOP3.LUT P0, RZ, R0, 0xff, RZ, 0xc0, !PT ;  /* 0x000000ff00ff7812 */ /* 0x000fe2000780c0ff */
[----:B------:R-:W-:-:S12]  /*ee80*/  ULOP3.LUT UR29, UR29, 0x1, URZ, 0x3c, !UPT ;  /* 0x000000011d1d7892 */ /* 0x000fd8000f8e3c3f */
[----:B------:R-:W-:Y:S05]  /*ee90*/  @P0 BRA `(.L_x_298) ;  /* 0xffffff2400e80947 */ /* 0x000fea000383ffff */
[----:B------:R-:W-:Y:S05]  /*eea0*/  EXIT ;  /* 0x000000000000794d */ /* 0x000fea0003800000 */
.L_x_14:
[----:B------:R-:W-:-:S08]  /*eeb0*/  ISETP.NE.AND P0, PT, RZ, UR6, PT ;  /* 0x00000006ff007c0c */ /* 0x000fd0000bf05270 */
[----:B0123--:R-:W0:-:S00]  /*eec0*/  USETMAXREG.DEALLOC.CTAPOOL 0x28 ;  /* 0x00000028000079c8 */ /* 0x00fe0000080e0500 */
[----:B------:R-:W-:Y:S05]  /*eed0*/  @P0 EXIT ;  /* 0x000000000000094d */ /* 0x000fea0003800000 */
[----:B0-----:R-:W-:Y:S01]  /*eee0*/  LOP3.LUT P0, RZ, R0, 0xff, RZ, 0xc0, !PT ;  /* 0x000000ff00ff7812 */ /* 0x001fe2000780c0ff */
[----:B------:R-:W-:Y:S02]  /*eef0*/  IMAD.MOV.U32 R0, RZ, RZ, 0x1 ;  /* 0x00000001ff007424 */ /* 0x000fe400078e00ff */
[----:B------:R-:W-:-:S10]  /*ef00*/  IMAD.MOV.U32 R8, RZ, RZ, RZ ;  /* 0x000000ffff087224 */ /* 0x000fd400078e00ff */
[----:B------:R-:W-:Y:S05]  /*ef10*/  @!P0 BRA `(.L_x_299) ;  /* 0x0000000c00408947 */ /* 0x000fea0003800000 */
[----:B------:R-:W-:Y:S01]  /*ef20*/  LOP3.LUT P0, RZ, R2, 0x1f, RZ, 0xc0, !PT ;  /* 0x0000001f02ff7812 */ /* 0x000fe2000780c0ff */
[----:B------:R-:W-:Y:S01]  /*ef30*/  ULDC UR5, c[0x0][0x658] ;  /* 0x0001960000057ab9 */ /* 0x000fe20000000800 */
[----:B------:R-:W-:Y:S01]  /*ef40*/  UMOV UR6, 0xffffffff ;  /* 0xffffffff00067882 */ /* 0x000fe20000000000 */
[----:B------:R-:W-:Y:S01]  /*ef50*/  BSSY B0, `(.L_x_299) ;  /* 0x00000cc000007945 */ /* 0x000fe20003800000 */
[----:B------:R-:W-:Y:S01]  /*ef60*/  USHF.L.U32 UR6, UR6, UR5, URZ ;  /* 0x0000000506067299 */ /* 0x000fe2000800063f */
[C---:B------:R-:W-:Y:S01]  /*ef70*/  ISETP.NE.AND P3, PT, R3.reuse, RZ, PT ;  /* 0x000000ff0300720c */ /* 0x040fe20003f65270 */
[----:B------:R-:W-:Y:S01]  /*ef80*/  IMAD.MOV.U32 R9, RZ, RZ, 0x1 ;  /* 0x00000001ff097424 */ /* 0x000fe200078e00ff */
[----:B------:R-:W-:Y:S01]  /*ef90*/  ISETP.NE.OR P0, PT, R3, RZ, !P0 ;  /* 0x000000ff0300720c */ /* 0x000fe20004705670 */
[----:B------:R-:W-:Y:S01]  /*efa0*/  IMAD.MOV.U32 R0, RZ, RZ, 0x1 ;  /* 0x00000001ff007424 */ /* 0x000fe200078e00ff */
[----:B------:R-:W-:Y:S01]  /*efb0*/  ULDC UR4, c[0x0][0x600] ;  /* 0x0001800000047ab9 */ /* 0x000fe20000000800 */
[----:B------:R-:W-:Y:S01]  /*efc0*/  IMAD.MOV.U32 R8, RZ, RZ, RZ ;  /* 0x000000ffff087224 */ /* 0x000fe200078e00ff */
[----:B------:R-:W-:Y:S01]  /*efd0*/  UMOV UR7, 0x1 ;  /* 0x0000000100077882 */ /* 0x000fe20000000000 */
[----:B------:R-:W-:-:S02]  /*efe0*/  UIADD3 UR26, UR14, 0x1, URZ ;  /* 0x000000010e1a7890 */ /* 0x000fc4000fffe03f */
[----:B------:R-:W-:Y:S02]  /*eff0*/  ULOP3.LUT UR27, UR13, 0x2, URZ, 0xfc, !UPT ;  /* 0x000000020d1b7892 */ /* 0x000fe4000f8efc3f */
[----:B------:R-:W-:Y:S02]  /*f000*/  UIADD3 UR18, UR4, -0x1, URZ ;  /* 0xffffffff04127890 */ /* 0x000fe4000fffe03f */
[----:B------:R-:W-:Y:S02]  /*f010*/  USHF.L.U32 UR22, UR7, UR5, URZ ;  /* 0x0000000507167299 */ /* 0x000fe4000800063f */
[----:B------:R-:W-:Y:S01]  /*f020*/  ULOP3.LUT UR19, URZ, UR6, URZ, 0x33, !UPT ;  /* 0x000000063f137292 */ /* 0x000fe2000f8e333f */
[----:B------:R-:W-:-:S11]  /*f030*/  ULDC.64 UR24, c[0x0][0x198] ;  /* 0x0000660000187ab9 */ /* 0x000fd60000000a00 */
.L_x_311:
[----:B------:R-:W-:-:S03]  /*f040*/  UMOV UR4, 0xffffffff ;  /* 0xffffffff00047882 */ /* 0x000fc60000000000 */
[----:B01----:R-:W-:Y:S05]  /*f050*/  BRA.DIV UR4, `(.L_x_300) ;  /* 0x0000001604187947 */ /* 0x003fea000b800000 */
[----:B------:R-:W-:-:S13]  /*f060*/  ELECT P1, URZ, PT ;  /* 0x00000000003f782f */ /* 0x000fda0003820000 */
.L_x_331:
[----:B------:R-:W0:Y:S01]  /*f070*/  LDC R2, c[0x0][0x28c] ;  /* 0x0000a300ff027b82 */ /* 0x000e220000000800 */
[----:B------:R-:W-:Y:S01]  /*f080*/  BSSY B1, `(.L_x_301) ;  /* 0x000003b000017945 */ /* 0x000fe20003800000 */
[----:B0-----:R-:W-:-:S13]  /*f090*/  ISETP.LT.OR P1, PT, R2, 0x1, !P1 ;  /* 0x000000010200780c */ /* 0x001fda0004f21670 */
[----:B------:R-:W-:Y:S05]  /*f0a0*/  @P1 BRA `(.L_x_302) ;  /* 0x0000000000e01947 */ /* 0x000fea0003800000 */
[----:B------:R-:W2:Y:S04]  /*f0b0*/  LDL.LU R4, [R1+0x88] ;  /* 0x0000880001047983 */ /* 0x000ea80000300800 */
[----:B------:R-:W3:Y:S01]  /*f0c0*/  LDL.LU R3, [R1+0x84] ;  /* 0x0000840001037983 */ /* 0x000ee20000300800 */
[----:B------:R-:W-:Y:S02]  /*f0d0*/  IMAD.MOV.U32 R12, RZ, RZ, RZ ;  /* 0x000000ffff0c7224 */ /* 0x000fe400078e00ff */
[----:B------:R-:W-:Y:S02]  /*f0e0*/  IMAD.U32 R13, RZ, RZ, UR26 ;  /* 0x0000001aff0d7e24 */ /* 0x000fe4000f8e00ff */
[----:B------:R-:W-:Y:S02]  /*f0f0*/  IMAD.MOV.U32 R2, RZ, RZ, R0 ;  /* 0x000000ffff027224 */ /* 0x000fe400078e0000 */
[----:B--2---:R-:W-:-:S02]  /*f100*/  IMAD.SHL.U32 R6, R4, 0x100, RZ ;  /* 0x0000010004067824 */ /* 0x004fc400078e00ff */
[----:B---3--:R-:W-:Y:S02]  /*f110*/  IMAD.SHL.U32 R7, R3, 0x40, RZ ;  /* 0x0000004003077824 */ /* 0x008fe400078e00ff */
[----:B------:R-:W-:-:S07]  /*f120*/  IMAD.MOV.U32 R3, RZ, RZ, R8 ;  /* 0x000000ffff037224 */ /* 0x000fce00078e0008 */
.L_x_306:
[----:B------:R-:W0:Y:S01]  /*f130*/  S2R R5, SR_CgaCtaId ;  /* 0x0000000000057919 */ /* 0x000e220000008800 */
[----:B------:R-:W-:-:S04]  /*f140*/  MOV R4, 0x400 ;  /* 0x0000040000047802 */ /* 0x000fc80000000f00 */
[----:B0-----:R-:W-:Y:S02]  /*f150*/  LEA R10, R5, R4, 0x18 ;  /* 0x00000004050a7211 */ /* 0x001fe400078ec0ff */
[----:B------:R-:W-:Y:S01]  /*f160*/  SHF.L.U32 R4, R2, 0x1f, RZ ;  /* 0x0000001f02047819 */ /* 0x000fe200000006ff */
[----:B------:R-:W0:Y:S02]  /*f170*/  @!P3 LDC R5, c[0x0][0x500] ;  /* 0x00014000ff05bb82 */ /* 0x000e240000000800 */
[----:B------:R-:W-:-:S04]  /*f180*/  IMAD R11, R3, 0x8, R10 ;  /* 0x00000008030b7824 */ /* 0x000fc800078e020a */
[----:B------:R-:W1:Y:S02]  /*f190*/  SYNCS.PHASECHK.TRANS64.TRYWAIT P1, [R11+URZ+0x58], R4 ;  /* 0x000058040b0075a7 */ /* 0x000e64000802017f */
[----:B-1----:R-:W-:Y:S05]  /*f1a0*/  @!P1 BRA `(.L_x_303) ;  /* 0x0000001000e49947 */ /* 0x002fea0003800000 */
.L_x_332:
[----:B------:R-:W-:Y:S01]  /*f1b0*/  UPRMT UR4, UR27, 0x9910, URZ ;  /* 0x000099101b047896 */ /* 0x000fe2000800003f */
[----:B0-----:R0:W-:Y:S03]  /*f1c0*/  @!P3 SYNCS.ARRIVE.TRANS64 RZ, [R11+URZ], R5 ;  /* 0x000000050bffb9a7 */ /* 0x0011e6000800003f */
[----:B------:R-:W-:-:S06]  /*f1d0*/  UISETP.NE.AND UP0, UPT, UR4, 0x2, UPT ;  /* 0x000000020400788c */ /* 0x000fcc000bf05270 */
[----:B------:R-:W-:-:S13]  /*f1e0*/  PLOP3.LUT P1, PT, PT, PT, UP0, 0x80, 0x0 ;  /* 0x000000000000781c */ /* 0x000fda0003f2f008 */
[----:B0-----:R-:W-:Y:S05]  /*f1f0*/  @P1 BRA `(.L_x_304) ;  /* 0x0000000000041947 */ /* 0x001fea0003800000 */
[----:B------:R-:W-:Y:S01]  /*f200*/  BPT.TRAP 0x1 ;  /* 0x000000040000795c */ /* 0x000fe20000300000 */
.L_x_304:
[----:B------:R-:W-:Y:S05]  /*f210*/  @P0 BRA `(.L_x_305) ;  /* 0x0000000000040947 */ /* 0x000fea0003800000 */
[----:B------:R-:W-:Y:S01]  /*f220*/  BPT.TRAP 0x1 ;  /* 0x000000040000795c */ /* 0x000fe20000300000 */
.L_x_305:
[----:B------:R-:W2:Y:S01]  /*f230*/  LDL R5, [R1+0x78] ;  /* 0x0000780001057983 */ /* 0x000ea20000100800 */
[--C-:B-1----:R-:W-:Y:S01]  /*f240*/  IMAD R4, R3, 0x1000, R10.reuse ;  /* 0x0000100003047824 */ /* 0x102fe200078e020a */
[----:B------:R-:W-:Y:S01]  /*f250*/  R2UR UR9, R11 ;  /* 0x000000000b0972ca */ /* 0x000fe200000e0000 */
[----:B------:R-:W-:Y:S01]  /*f260*/  IMAD R10, R3, 0x4000, R10 ;  /* 0x00004000030a7824 */ /* 0x000fe200078e020a */
[----:B------:R-:W-:Y:S01]  /*f270*/  UIADD3 UR4, UP0, UR24, 0xf0, URZ ;  /* 0x000000f018047890 */ /* 0x000fe2000ff1e03f */
[----:B------:R-:W-:Y:S01]  /*f280*/  VIADD R13, R13, 0xffffffff ;  /* 0xffffffff0d0d7836 */ /* 0x000fe20000000000 */
[----:B------:R-:W-:Y:S01]  /*f290*/  R2UR UR5, R4 ;  /* 0x00000000040572ca */ /* 0x000fe200000e0000 */
[----:B------:R-:W-:Y:S01]  /*f2a0*/  UIADD3 UR28, UP1, UR24, 0x1f0, URZ ;  /* 0x000001f0181c7890 */ /* 0x000fe2000ff3e03f */
[----:B------:R-:W-:Y:S01]  /*f2b0*/  R2UR UR8, R10 ;  /* 0x000000000a0872ca */ /* 0x000fe200000e0000 */
[----:B------:R-:W-:Y:S01]  /*f2c0*/  VIADD R3, R3, 0x1 ;  /* 0x0000000103037836 */ /* 0x000fe20000000000 */
[----:B------:R-:W-:Y:S01]  /*f2d0*/  R2UR UR11, R7 ;  /* 0x00000000070b72ca */ /* 0x000fe200000e0000 */
[----:B------:R-:W-:Y:S01]  /*f2e0*/  UIADD3.X UR29, URZ, UR25, URZ, UP1, !UPT ;  /* 0x000000193f1d7290 */ /* 0x000fe20008ffe43f */
[----:B------:R-:W-:Y:S01]  /*f2f0*/  R2UR UR10, R12 ;  /* 0x000000000c0a72ca */ /* 0x000fe200000e0000 */
[----:B------:R-:W-:Y:S01]  /*f300*/  UMOV UR6, 0x0 ;  /* 0x0000000000067882 */ /* 0x000fe20000000000 */
[----:B------:R-:W-:Y:S01]  /*f310*/  R2UR UR23, R6 ;  /* 0x00000000061772ca */ /* 0x000fe200000e0000 */
[----:B------:R-:W-:Y:S01]  /*f320*/  UMOV UR7, 0x10000000 ;  /* 0x1000000000077882 */ /* 0x000fe20000000000 */
[----:B------:R-:W-:Y:S01]  /*f330*/  ISETP.GT.AND P4, PT, R13, 0x1, PT ;  /* 0x000000010d00780c */ /* 0x000fe20003f84270 */
[----:B------:R-:W-:Y:S01]  /*f340*/  VIADD R12, R12, 0x40 ;  /* 0x000000400c0c7836 */ /* 0x000fe20000000000 */
[----:B------:R-:W-:Y:S01]  /*f350*/  ISETP.NE.AND P1, PT, R3, 0xb, PT ;  /* 0x0000000b0300780c */ /* 0x000fe20003f25270 */
[----:B------:R-:W-:-:S02]  /*f360*/  UIADD3 UR16, UR5, 0x180, URZ ;  /* 0x0000018005107890 */ /* 0x000fc4000fffe03f */
[----:B------:R-:W-:Y:S01]  /*f370*/  UIADD3.X UR5, URZ, UR25, URZ, UP0, !UPT ;  /* 0x000000193f057290 */ /* 0x000fe200087fe43f */
[----:B------:R-:W-:Y:S01]  /*f380*/  SEL R3, R3, RZ, P1 ;  /* 0x000000ff03037207 */ /* 0x000fe20000800000 */
[----:B------:R-:W-:-:S03]  /*f390*/  UIADD3 UR17, UR8, 0xb180, URZ ;  /* 0x0000b18008117890 */ /* 0x000fc6000fffe03f */
[----:B------:R-:W-:Y:S01]  /*f3a0*/  UMOV UR8, UR16 ;  /* 0x0000001000087c82 */ /* 0x000fe20008000000 */
[----:B--2---:R-:W-:Y:S02]  /*f3b0*/  R2UR UR12, R5 ;  /* 0x00000000050c72ca */ /* 0x004fe400000e0000 */
[----:B------:R-:W-:-:S04]  /*f3c0*/  SEL R5, RZ, 0x1, P1 ;  /* 0x00000001ff057807 */ /* 0x000fc80000800000 */
[----:B------:R-:W-:-:S07]  /*f3d0*/  LOP3.LUT R2, R2, R5, RZ, 0x3c, !PT ;  /* 0x0000000502027212 */ /* 0x000fce00078e3cff */
[----:B------:R0:W-:Y:S02]  /*f3e0*/  UTMALDG.3D [UR8], [UR4], desc[UR6] ;  /* 0x00000608040075b4 */ /* 0x0001e40008011000 */
[----:B0-----:R-:W-:Y:S01]  /*f3f0*/  UMOV UR8, UR17 ;  /* 0x0000001100087c82 */ /* 0x001fe20008000000 */
[----:B------:R-:W-:Y:S02]  /*f400*/  UMOV UR11, UR23 ;  /* 0x00000017000b7c82 */ /* 0x000fe40008000000 */
[----:B------:R0:W-:Y:S02]  /*f410*/  UTMALDG.3D [UR8], [UR28], desc[UR6] ;  /* 0x000006081c0075b4 */ /* 0x0001e40008011000 */
[----:B0-----:R-:W-:Y:S05]  /*f420*/  @P4 BRA `(.L_x_306) ;  /* 0xfffffffc00404947 */ /* 0x001fea000383ffff */
.L_x_302:
[----:B------:R-:W-:Y:S05]  /*f430*/  BSYNC B1 ;  /* 0x0000000000017941 */ /* 0x000fea0003800000 */
.L_x_301:
[----:B------:R-:W2:Y:S01]  /*f440*/  LDL.LU R15, [R1+0x7c] ;  /* 0x00007c00010f7983 */ /* 0x000ea20000300800 */
[----:B------:R-:W-:Y:S01]  /*f450*/  LOP3.LUT P5, RZ, R9, 0xff, RZ, 0xc0, !PT ;  /* 0x000000ff09ff7812 */ /* 0x000fe200078ac0ff */
[----:B------:R-:W-:Y:S01]  /*f460*/  VIADD R8, R8, UR14 ;  /* 0x0000000e08087c36 */ /* 0x000fe20008000000 */
[----:B------:R-:W-:Y:S01]  /*f470*/  UISETP.GE.U32.AND UP0, UPT, UR14, 0xb, UPT ;  /* 0x0000000b0e00788c */ /* 0x000fe2000bf06070 */
[----:B------:R-:W3:Y:S01]  /*f480*/  LDL.LU R14, [R1+0x80] ;  /* 0x00008000010e7983 */ /* 0x000ee20000300800 */
[----:B------:R-:W-:Y:S01]  /*f490*/  IMAD.U32 R5, RZ, RZ, UR14 ;  /* 0x0000000eff057e24 */ /* 0x000fe2000f8e00ff */
[----:B------:R-:W-:Y:S01]  /*f4a0*/  ULDC.64 UR4, c[0x0][0x650] ;  /* 0x0001940000047ab9 */ /* 0x000fe20000000a00 */
[----:B------:R-:W-:Y:S01]  /*f4b0*/  ISETP.GT.U32.AND P1, PT, R8, 0xa, PT ;  /* 0x0000000a0800780c */ /* 0x000fe20003f24070 */
[----:B------:R-:W-:Y:S01]  /*f4c0*/  BSSY B1, `(.L_x_307) ;  /* 0x0000072000017945 */ /* 0x000fe20003800000 */
[----:B------:R-:W-:Y:S02]  /*f4d0*/  PLOP3.LUT P4, PT, PT, PT, UP0, 0x80, 0x0 ;  /* 0x000000000000781c */ /* 0x000fe40003f8f008 */
[----:B------:R-:W-:-:S02]  /*f4e0*/  ISETP.LT.U32.AND P1, PT, R5, 0xb, P1 ;  /* 0x0000000b0500780c */ /* 0x000fc40000f21070 */
[----:B------:R-:W-:Y:S01]  /*f4f0*/  PRMT R9, RZ, 0x7610, R9 ;  /* 0x00007610ff097816 */ /* 0x000fe20000000009 */
[----:B------:R-:W0:Y:S01]  /*f500*/  @P5 S2R R3, SR_CgaCtaId ;  /* 0x0000000000035919 */ /* 0x000e220000008800 */
[----:B------:R-:W-:-:S04]  /*f510*/  @P5 MOV R2, 0x400 ;  /* 0x0000040000025802 */ /* 0x000fc80000000f00 */
[----:B0-----:R-:W-:Y:S01]  /*f520*/  @P5 LEA R4, R3, R2, 0x18 ;  /* 0x0000000203045211 */ /* 0x001fe200078ec0ff */
[----:B------:R-:W-:-:S03]  /*f530*/  IMAD.WIDE.U32 R2, R8, -0x45d1745d, RZ ;  /* 0xba2e8ba308027825 */ /* 0x000fc600078e00ff */
[----:B------:R0:W-:Y:S02]  /*f540*/  @P5 SYNCS.ARRIVE.TRANS64.A1T0 RZ, [R4+URZ+0xe8], RZ ;  /* 0x0000e8ff04ff59a7 */ /* 0x0001e4000810003f */
[----:B------:R-:W-:Y:S02]  /*f550*/  SHF.R.U32.HI R5, RZ, 0x3, R3 ;  /* 0x00000003ff057819 */ /* 0x000fe40000011603 */
[----:B------:R-:W-:Y:S02]  /*f560*/  SEL R3, RZ, 0x1, !P1 ;  /* 0x00000001ff037807 */ /* 0x000fe40004800000 */
[----:B------:R-:W-:Y:S01]  /*f570*/  PRMT R2, RZ, 0x7610, R2 ;  /* 0x00007610ff027816 */ /* 0x000fe20000000002 */
[----:B------:R-:W-:Y:S01]  /*f580*/  IMAD R8, R5, -0xb, R8 ;  /* 0xfffffff505087824 */ /* 0x000fe200078e0208 */
[----:B------:R-:W-:Y:S01]  /*f590*/  LOP3.LUT R0, R0, R3, RZ, 0x3c, !PT ;  /* 0x0000000300007212 */ /* 0x000fe200078e3cff */
[----:B0-----:R-:W-:Y:S02]  /*f5a0*/  IMAD.MOV.U32 R4, RZ, RZ, -0x1 ;  /* 0xffffffffff047424 */ /* 0x001fe400078e00ff */
[----:B------:R-:W-:Y:S01]  /*f5b0*/  IMAD.MOV.U32 R3, RZ, RZ, -0x1 ;  /* 0xffffffffff037424 */ /* 0x000fe200078e00ff */
[----:B------:R-:W-:Y:S01]  /*f5c0*/  @P4 LOP3.LUT R0, R0, 0x1, R5, 0x78, !PT ;  /* 0x0000000100004812 */ /* 0x000fe200078e7805 */
[----:B------:R-:W-:Y:S01]  /*f5d0*/  IMAD.MOV.U32 R5, RZ, RZ, -0x1 ;  /* 0xffffffffff057424 */ /* 0x000fe200078e00ff */
[----:B---3--:R-:W-:-:S04]  /*f5e0*/  IADD3 R14, P5, R14, UR20, RZ ;  /* 0x000000140e0e7c10 */ /* 0x008fc8000ffbe0ff */
[----:B--2---:R-:W-:Y:S01]  /*f5f0*/  IADD3.X R15, R15, UR15, RZ, P5, !PT ;  /* 0x0000000f0f0f7c10 */ /* 0x004fe2000affe4ff */
[----:B------:R0:W-:Y:S01]  /*f600*/  STL [R1+0x80], R14 ;  /* 0x0000800e01007387 */ /* 0x0001e20000100800 */
[----:B------:R-:W-:-:S03]  /*f610*/  ISETP.GE.U32.AND P1, PT, R14, UR4, PT ;  /* 0x000000040e007c0c */ /* 0x000fc6000bf26070 */
[----:B------:R0:W-:Y:S01]  /*f620*/  STL [R1+0x7c], R15 ;  /* 0x00007c0f01007387 */ /* 0x0001e20000100800 */
[----:B------:R-:W-:-:S03]  /*f630*/  ISETP.GE.U32.AND.EX P1, PT, R15, UR5, PT, P1 ;  /* 0x000000050f007c0c */ /* 0x000fc6000bf26110 */
[----:B------:R0:W-:Y:S04]  /*f640*/  STL [R1+0x84], R5 ;  /* 0x0000840501007387 */ /* 0x0001e80000100800 */
[----:B------:R0:W-:Y:S04]  /*f650*/  STL [R1+0x88], R4 ;  /* 0x0000880401007387 */ /* 0x0001e80000100800 */
[----:B------:R0:W-:Y:S02]  /*f660*/  STL [R1+0x78], R3 ;  /* 0x0000780301007387 */ /* 0x0001e40000100800 */
[----:B------:R-:W-:Y:S05]  /*f670*/  @P1 BRA `(.L_x_308) ;  /* 0x0000000400581947 */ /* 0x000fea0003800000 */
[----:B------:R-:W-:Y:S01]  /*f680*/  ULDC.64 UR4, c[0x0][0x628] ;  /* 0x00018a0000047ab9 */ /* 0x000fe20000000a00 */
[----:B------:R-:W1:Y:S01]  /*f690*/  S2R R12, SR_CTAID.X ;  /* 0x00000000000c7919 */ /* 0x000e620000002500 */
[----:B------:R-:W-:Y:S01]  /*f6a0*/  ISETP.NE.U32.AND P1, PT, RZ, UR4, PT ;  /* 0x00000004ff007c0c */ /* 0x000fe2000bf25070 */
[----:B------:R-:W-:Y:S01]  /*f6b0*/  ULDC UR7, c[0x0][0x630] ;  /* 0x00018c0000077ab9 */ /* 0x000fe20000000800 */
[----:B------:R-:W-:Y:S01]  /*f6c0*/  IMAD.MOV.U32 R2, RZ, RZ, R14 ;  /* 0x000000ffff027224 */ /* 0x000fe200078e000e */
[----:B------:R-:W2:Y:S01]  /*f6d0*/  S2R R10, SR_CTAID.Y ;  /* 0x00000000000a7919 */ /* 0x000ea20000002600 */
[----:B------:R-:W-:Y:S01]  /*f6e0*/  ISETP.NE.AND.EX P1, PT, RZ, UR5, PT, P1 ;  /* 0x00000005ff007c0c */ /* 0x000fe2000bf25310 */
[----:B0-----:R-:W-:-:S12]  /*f6f0*/  IMAD.MOV.U32 R3, RZ, RZ, R15 ;  /* 0x000000ffff037224 */ /* 0x001fd800078e000f */
[----:B------:R-:W-:Y:S05]  /*f700*/  @!P1 BRA `(.L_x_309) ;  /* 0x0000000000289947 */ /* 0x000fea0003800000 */
[----:B------:R-:W-:Y:S02]  /*f710*/  ULDC UR6, c[0x0][0x634] ;  /* 0x00018d0000067ab9 */ /* 0x000fe40000000800 */
[----:B------:R-:W-:-:S05]  /*f720*/  IADD3 R7, P1, R14, UR6, RZ ;  /* 0x000000060e077c10 */ /* 0x000fca000ff3e0ff */
[----:B------:R-:W-:-:S04]  /*f730*/  IMAD.X R11, RZ, RZ, R15, P1 ;  /* 0x000000ffff0b7224 */ /* 0x000fc800008e060f */
[----:B------:R-:W-:-:S04]  /*f740*/  IMAD.WIDE.U32 R4, R11, UR4, RZ ;  /* 0x000000040b047c25 */ /* 0x000fc8000f8e00ff */
[----:B------:R-:W-:-:S04]  /*f750*/  IMAD.WIDE.U32 R4, P1, R7, UR5, R4 ;  /* 0x0000000507047c25 */ /* 0x000fc8000f820004 */
[----:B------:R-:W-:-:S04]  /*f760*/  IMAD.WIDE.U32 R6, R7, UR4, RZ ;  /* 0x0000000407067c25 */ /* 0x000fc8000f8e00ff */
[----:B------:R-:W-:Y:S01]  /*f770*/  IMAD.X R3, RZ, RZ, RZ, P1 ;  /* 0x000000ffff037224 */ /* 0x000fe200008e06ff */
[----:B------:R-:W-:Y:S01]  /*f780*/  IADD3 RZ, P1, R7, R4, RZ ;  /* 0x0000000407ff7210 */ /* 0x000fe20007f3e0ff */
[----:B------:R-:W-:-:S04]  /*f790*/  IMAD.MOV.U32 R2, RZ, RZ, R5 ;  /* 0x000000ffff027224 */ /* 0x000fc800078e0005 */
[----:B------:R-:W-:-:S08]  /*f7a0*/  IMAD.WIDE.U32.X R2, R11, UR5, R2, P1 ;  /* 0x000000050b027c25 */ /* 0x000fd000088e0402 */
.L_x_309:
[--C-:B------:R-:W-:Y:S01]  /*f7b0*/  SHF.R.U64 R11, R2, UR7, R3.reuse ;  /* 0x00000007020b7c19 */ /* 0x100fe20008001203 */
[----:B------:R-:W-:Y:S01]  /*f7c0*/  ULDC.64 UR4, c[0x0][0x620] ;  /* 0x0001880000047ab9 */ /* 0x000fe20000000a00 */
[----:B------:R-:W-:Y:S01]  /*f7d0*/  SHF.R.U32.HI R2, RZ, UR7, R3 ;  /* 0x00000007ff027c19 */ /* 0x000fe20008011603 */
[----:B------:R-:W-:Y:S01]  /*f7e0*/  IMAD.MOV.U32 R3, RZ, RZ, R15 ;  /* 0x000000ffff037224 */ /* 0x000fe200078e000f */
[----:B------:R-:W-:Y:S01]  /*f7f0*/  IADD3 R5, P1, RZ, -R11, RZ ;  /* 0x8000000bff057210 */ /* 0x000fe20007f3e0ff */
[----:B------:R-:W0:Y:S01]  /*f800*/  LDC R7, c[0x0][0x144] ;  /* 0x00005100ff077b82 */ /* 0x000e220000000800 */
[----:B-1----:R-:W-:Y:S01]  /*f810*/  I2FP.F32.U32 R6, R12 ;  /* 0x0000000c00067245 */ /* 0x002fe20000201000 */
[----:B------:R-:W-:Y:S01]  /*f820*/  ULDC.64 UR8, c[0x0][0x640] ;  /* 0x0001900000087ab9 */ /* 0x000fe20000000a00 */
[----:B------:R-:W-:Y:S01]  /*f830*/  ULDC UR6, c[0x0][0x608] ;  /* 0x0001820000067ab9 */ /* 0x000fe20000000800 */
[----:B------:R-:W-:Y:S01]  /*f840*/  IMAD.X R2, RZ, RZ, ~R2, P1 ;  /* 0x000000ffff027224 */ /* 0x000fe200008e0e02 */
[----:B------:R-:W-:-:S03]  /*f850*/  ISETP.NE.U32.AND P1, PT, RZ, UR8, PT ;  /* 0x00000008ff007c0c */ /* 0x000fc6000bf25070 */
[----:B------:R-:W-:Y:S01]  /*f860*/  IMAD R4, R2, UR4, RZ ;  /* 0x0000000402047c24 */ /* 0x000fe2000f8e02ff */
[----:B------:R-:W1:Y:S01]  /*f870*/  LDC R15, c[0x0][0x148] ;  /* 0x00005200ff0f7b82 */ /* 0x000e620000000800 */
[----:B------:R-:W-:Y:S01]  /*f880*/  IMAD.MOV.U32 R2, RZ, RZ, R14 ;  /* 0x000000ffff027224 */ /* 0x000fe200078e000e */
[----:B------:R-:W-:-:S03]  /*f890*/  ISETP.NE.AND.EX P1, PT, RZ, UR9, PT, P1 ;  /* 0x00000009ff007c0c */ /* 0x000fc6000bf25310 */
[----:B------:R-:W-:Y:S01]  /*f8a0*/  IMAD.WIDE.U32 R2, R5, UR4, R2 ;  /* 0x0000000405027c25 */ /* 0x000fe2000f8e0002 */
[----:B------:R-:W-:-:S03]  /*f8b0*/  ULDC UR4, c[0x0][0x150] ;  /* 0x0000540000047ab9 */ /* 0x000fc60000000800 */
[----:B------:R-:W-:Y:S01]  /*f8c0*/  FMUL R6, R6, UR4 ;  /* 0x0000000406067c20 */ /* 0x000fe20008400000 */
[----:B------:R-:W-:Y:S01]  /*f8d0*/  IMAD R5, R5, UR5, R4 ;  /* 0x0000000505057c24 */ /* 0x000fe2000f8e0204 */
[----:B------:R-:W-:Y:S01]  /*f8e0*/  ULDC UR4, c[0x0][0x618] ;  /* 0x0001860000047ab9 */ /* 0x000fe20000000800 */
[----:B------:R-:W-:Y:S02]  /*f8f0*/  ULDC UR5, c[0x0][0x154] ;  /* 0x0000550000057ab9 */ /* 0x000fe40000000800 */
[----:B------:R-:W-:Y:S01]  /*f900*/  IMAD.IADD R3, R3, 0x1, R5 ;  /* 0x0000000103037824 */ /* 0x000fe200078e0205 */
[----:B------:R-:W3:Y:S04]  /*f910*/  F2I.U32.TRUNC.NTZ R6, R6 ;  /* 0x0000000600067305 */ /* 0x000ee8000020f000 */
[----:B------:R-:W-:-:S02]  /*f920*/  SHF.R.U64 R13, R2, UR4, R3 ;  /* 0x00000004020d7c19 */ /* 0x000fc40008001203 */
[----:B--2---:R-:W-:-:S05]  /*f930*/  I2FP.F32.U32 R2, R10 ;  /* 0x0000000a00027245 */ /* 0x004fca0000201000 */
[----:B------:R-:W-:Y:S01]  /*f940*/  FMUL R4, R2, UR5 ;  /* 0x0000000502047c20 */ /* 0x000fe20008400000 */
[----:B------:R-:W-:Y:S01]  /*f950*/  SHF.R.U32.HI R2, RZ, UR4, R3 ;  /* 0x00000004ff027c19 */ /* 0x000fe20008011603 */
[----:B------:R-:W-:Y:S02]  /*f960*/  ULDC UR4, c[0x0][0x658] ;  /* 0x0001960000047ab9 */ /* 0x000fe40000000800 */
[----:B------:R2:W4:Y:S01]  /*f970*/  F2I.U32.TRUNC.NTZ R18, R4 ;  /* 0x0000000400127305 */ /* 0x000522000020f000 */
[----:B------:R-:W-:Y:S01]  /*f980*/  SHF.R.U64 R16, R13, UR6, R2 ;  /* 0x000000060d107c19 */ /* 0x000fe20008001202 */
[----:B---3--:R-:W-:Y:S01]  /*f990*/  IMAD.MOV R6, RZ, RZ, -R6 ;  /* 0x000000ffff067224 */ /* 0x008fe200078e0a06 */
[----:B------:R-:W-:-:S03]  /*f9a0*/  SHF.R.U32.HI R3, RZ, UR6, R2 ;  /* 0x00000006ff037c19 */ /* 0x000fc60008011602 */
[----:B0-----:R-:W-:Y:S01]  /*f9b0*/  IMAD R12, R7, R6, R12 ;  /* 0x00000006070c7224 */ /* 0x001fe200078e020c */
[--C-:B------:R-:W-:Y:S02]  /*f9c0*/  SHF.R.U64 R14, R16, UR4, R3.reuse ;  /* 0x00000004100e7c19 */ /* 0x100fe40008001203 */
[----:B------:R-:W-:-:S03]  /*f9d0*/  SHF.R.U32.HI R3, RZ, UR4, R3 ;  /* 0x00000004ff037c19 */ /* 0x000fc60008011603 */
[----:B------:R-:W-:Y:S01]  /*f9e0*/  IMAD.MOV.U32 R2, RZ, RZ, R14 ;  /* 0x000000ffff027224 */ /* 0x000fe200078e000e */
[----:B--2-4-:R-:W-:Y:S06]  /*f9f0*/  @!P1 BRA `(.L_x_310) ;  /* 0x0000000000289947 */ /* 0x014fec0003800000 */
        /* <DEDUP_REMOVED lines=10> */
.L_x_310:
[----:B------:R-:W-:Y:S01]  /*faa0*/  ULDC UR4, c[0x0][0x648] ;  /* 0x0001920000047ab9 */ /* 0x000fe20000000800 */
[----:B------:R-:W-:Y:S01]  /*fab0*/  IMAD.MOV R18, RZ, RZ, -R18 ;  /* 0x000000ffff127224 */ /* 0x000fe200078e0a12 */
[----:B------:R-:W-:Y:S01]  /*fac0*/  SHF.R.U64 R3, R2, UR4, R3 ;  /* 0x0000000402037c19 */ /* 0x000fe20008001203 */
[----:B------:R-:W-:Y:S01]  /*fad0*/  ULDC UR4, c[0x0][0x638] ;  /* 0x00018e0000047ab9 */ /* 0x000fe20000000800 */
[----:B------:R-:W-:Y:S01]  /*fae0*/  LOP3.LUT R2, R16, UR19, RZ, 0xc0, !PT ;  /* 0x0000001310027c12 */ /* 0x000fe2000f8ec0ff */
[----:B-1----:R-:W-:Y:S01]  /*faf0*/  @P2 IMAD R12, R15, R18, R10 ;  /* 0x000000120f0c2224 */ /* 0x002fe200078e020a */
[----:B------:R-:W-:Y:S01]  /*fb00*/  LOP3.LUT R13, R13, UR18, RZ, 0xc0, !PT ;  /* 0x000000120d0d7c12 */ /* 0x000fe2000f8ec0ff */
[----:B------:R-:W-:Y:S01]  /*fb10*/  IMAD.MOV R5, RZ, RZ, -R3 ;  /* 0x000000ffff057224 */ /* 0x000fe200078e0a03 */
[----:B------:R-:W-:Y:S01]  /*fb20*/  ULDC UR5, c[0x0][0x610] ;  /* 0x0001840000057ab9 */ /* 0x000fe20000000800 */
[----:B------:R-:W-:Y:S02]  /*fb30*/  IMAD R3, R3, UR22, R2 ;  /* 0x0000001603037c24 */ /* 0x000fe4000f8e0202 */
[----:B------:R-:W-:Y:S01]  /*fb40*/  IMAD R14, R5, UR4, R14 ;  /* 0x00000004050e7c24 */ /* 0x000fe2000f8e020e */
[----:B------:R-:W-:Y:S01]  /*fb50*/  ULDC UR4, c[0x0][0x600] ;  /* 0x0001800000047ab9 */ /* 0x000fe20000000800 */
[----:B------:R-:W-:-:S02]  /*fb60*/  IMAD R3, R3, UR5, R12 ;  /* 0x0000000503037c24 */ /* 0x000fc4000f8e020c */
[----:B------:R-:W-:Y:S02]  /*fb70*/  IMAD R14, R14, UR4, R13 ;  /* 0x000000040e0e7c24 */ /* 0x000fe4000f8e020d */
[----:B------:R-:W-:-:S03]  /*fb80*/  IMAD.MOV.U32 R2, RZ, RZ, 0x1 ;  /* 0x00000001ff027424 */ /* 0x000fc600078e00ff */
[----:B------:R-:W-:Y:S02]  /*fb90*/  SEL R4, R14, R3, !P2 ;  /* 0x000000030e047207 */ /* 0x000fe40005000000 */
[----:B------:R-:W-:-:S03]  /*fba0*/  SEL R3, R3, R14, !P2 ;  /* 0x0000000e03037207 */ /* 0x000fc60005000000 */
[----:B------:R1:W-:Y:S04]  /*fbb0*/  STL [R1+0x88], R4 ;  /* 0x0000880401007387 */ /* 0x0003e80000100800 */
[----:B------:R1:W-:Y:S04]  /*fbc0*/  STL [R1+0x78], R11 ;  /* 0x0000780b01007387 */ /* 0x0003e80000100800 */
[----:B------:R1:W-:Y:S02]  /*fbd0*/  STL [R1+0x84], R3 ;  /* 0x0000840301007387 */ /* 0x0003e40000100800 */
.L_x_308:
[----:B------:R-:W-:Y:S05]  /*fbe0*/  BSYNC B1 ;  /* 0x0000000000017941 */ /* 0x000fea0003800000 */
.L_x_307:
[----:B------:R-:W-:-:S13]  /*fbf0*/  LOP3.LUT P1, RZ, R2, 0xff, RZ, 0xc0, !PT ;  /* 0x000000ff02ff7812 */ /* 0x000fda000782c0ff */
[----:B------:R-:W-:Y:S05]  /*fc00*/  @P1 BRA `(.L_x_311) ;  /* 0xfffffff4000c1947 */ /* 0x000fea000383ffff */
[----:B------:R-:W-:Y:S05]  /*fc10*/  BSYNC B0 ;  /* 0x0000000000007941 */ /* 0x000fea0003800000 */
.L_x_299:
[----:B------:R-:W-:-:S03]  /*fc20*/  UMOV UR4, 0xffffffff ;  /* 0xffffffff00047882 */ /* 0x000fc60000000000 */
[----:B------:R-:W-:Y:S05]  /*fc30*/  BRA.DIV UR4, `(.L_x_312) ;  /* 0x0000000a04547947 */ /* 0x000fea000b800000 */
[----:B------:R-:W-:-:S13]  /*fc40*/  ELECT P0, URZ, PT ;  /* 0x00000000003f782f */ /* 0x000fda0003800000 */
.L_x_335:
[----:B------:R-:W-:Y:S04]  /*fc50*/  BSSY B0, `(.L_x_313) ;  /* 0x000006b000007945 */ /* 0x000fe80003800000 */
[----:B------:R-:W-:Y:S05]  /*fc60*/  @!P0 BRA `(.L_x_314) ;  /* 0x0000000400a48947 */ /* 0x000fea0003800000 */
[----:B------:R-:W-:-:S04]  /*fc70*/  ULOP3.LUT UR4, UR13, 0x2, URZ, 0xfc, !UPT ;  /* 0x000000020d047892 */ /* 0x000fc8000f8efc3f */
[----:B------:R-:W-:-:S06]  /*fc80*/  UISETP.NE.AND UP0, UPT, UR4, 0x3, UPT ;  /* 0x000000030400788c */ /* 0x000fcc000bf05270 */
[----:B------:R-:W-:-:S13]  /*fc90*/  PLOP3.LUT P0, PT, PT, PT, UP0, 0x80, 0x0 ;  /* 0x000000000000781c */ /* 0x000fda0003f0f008 */
[----:B------:R-:W-:Y:S05]  /*fca0*/  @!P0 BRA `(.L_x_315) ;  /* 0x0000000000048947 */ /* 0x000fea0003800000 */
[----:B------:R-:W-:Y:S01]  /*fcb0*/  BPT.TRAP 0x1 ;  /* 0x000000040000795c */ /* 0x000fe20000300000 */
.L_x_315:
[----:B01----:R-:W0:Y:S01]  /*fcc0*/  S2R R3, SR_CgaCtaId ;  /* 0x0000000000037919 */ /* 0x003e220000008800 */
[----:B------:R-:W-:-:S04]  /*fcd0*/  MOV R2, 0x400 ;  /* 0x0000040000027802 */ /* 0x000fc80000000f00 */
[----:B0-----:R-:W-:Y:S02]  /*fce0*/  LEA R3, R3, R2, 0x18 ;  /* 0x0000000203037211 */ /* 0x001fe400078ec0ff */
[----:B------:R-:W-:-:S03]  /*fcf0*/  SHF.L.U32 R2, R0, 0x1f, RZ ;  /* 0x0000001f00027819 */ /* 0x000fc600000006ff */
[----:B------:R-:W-:-:S04]  /*fd00*/  VIADD R3, R3, 0x58 ;  /* 0x0000005803037836 */ /* 0x000fc80000000000 */
[C---:B------:R-:W-:Y:S02]  /*fd10*/  IMAD R7, R8.reuse, 0x8, R3 ;  /* 0x0000000808077824 */ /* 0x040fe400078e0203 */
[----:B------:R-:W-:Y:S02]  /*fd20*/  VIADD R8, R8, 0x1 ;  /* 0x0000000108087836 */ /* 0x000fe40000000000 */
[----:B------:R-:W0:Y:S03]  /*fd30*/  SYNCS.PHASECHK.TRANS64.TRYWAIT P0, [R7+URZ], R2 ;  /* 0x00000002070075a7 */ /* 0x000e26000800017f */
[----:B------:R-:W-:-:S04]  /*fd40*/  ISETP.NE.AND P1, PT, R8, 0xb, PT ;  /* 0x0000000b0800780c */ /* 0x000fc80003f25270 */
[----:B------:R-:W-:Y:S02]  /*fd50*/  SEL R5, RZ, 0x1, P1 ;  /* 0x00000001ff057807 */ /* 0x000fe40000800000 */
[----:B------:R-:W-:Y:S02]  /*fd60*/  SEL R8, R8, RZ, P1 ;  /* 0x000000ff08087207 */ /* 0x000fe40000800000 */
[----:B------:R-:W-:-:S03]  /*fd70*/  LOP3.LUT R5, R0, R5, RZ, 0x3c, !PT ;  /* 0x0000000500057212 */ /* 0x000fc600078e3cff */
[----:B------:R-:W-:Y:S01]  /*fd80*/  IMAD R9, R8, 0x8, R3 ;  /* 0x0000000808097824 */ /* 0x000fe200078e0203 */
[----:B------:R-:W-:Y:S01]  /*fd90*/  SHF.L.U32 R4, R5, 0x1f, RZ ;  /* 0x0000001f05047819 */ /* 0x000fe200000006ff */
[----:B0-----:R-:W-:Y:S06]  /*fda0*/  @!P0 BRA `(.L_x_316) ;  /* 0x00000008001c8947 */ /* 0x001fec0003800000 */
.L_x_336:
[----:B------:R-:W1:Y:S01]  /*fdb0*/  SYNCS.PHASECHK.TRANS64.TRYWAIT P0, [R9+URZ], R4 ;  /* 0x00000004090075a7 */ /* 0x000e62000800017f */
[----:B------:R-:W-:-:S05]  /*fdc0*/  VIADD R0, R8, 0x1 ;  /* 0x0000000108007836 */ /* 0x000fca0000000000 */
[----:B------:R-:W-:-:S04]  /*fdd0*/  ISETP.NE.AND P1, PT, R0, 0xb, PT ;  /* 0x0000000b0000780c */ /* 0x000fc80003f25270 */
[----:B0-----:R-:W-:Y:S02]  /*fde0*/  SEL R2, RZ, 0x1, P1 ;  /* 0x00000001ff027807 */ /* 0x001fe40000800000 */
[----:B------:R-:W-:Y:S02]  /*fdf0*/  SEL R0, R0, RZ, P1 ;  /* 0x000000ff00007207 */ /* 0x000fe40000800000 */
[----:B------:R-:W-:-:S03]  /*fe00*/  LOP3.LUT R7, R5, R2, RZ, 0x3c, !PT ;  /* 0x0000000205077212 */ /* 0x000fc600078e3cff */
[----:B------:R-:W-:Y:S01]  /*fe10*/  IMAD R6, R0, 0x8, R3 ;  /* 0x0000000800067824 */ /* 0x000fe200078e0203 */
[----:B------:R-:W-:Y:S01]  /*fe20*/  SHF.L.U32 R5, R7, 0x1f, RZ ;  /* 0x0000001f07057819 */ /* 0x000fe200000006ff */
[----:B-1----:R-:W-:Y:S06]  /*fe30*/  @!P0 BRA `(.L_x_317) ;  /* 0x00000008000c8947 */ /* 0x002fec0003800000 */
.L_x_337:
[----:B------:R-:W1:Y:S01]  /*fe40*/  SYNCS.PHASECHK.TRANS64.TRYWAIT P0, [R6+URZ], R5 ;  /* 0x00000005060075a7 */ /* 0x000e62000800017f */
[----:B------:R-:W-:-:S05]  /*fe50*/  VIADD R0, R0, 0x1 ;  /* 0x0000000100007836 */ /* 0x000fca0000000000 */
[----:B------:R-:W-:-:S04]  /*fe60*/  ISETP.NE.AND P1, PT, R0, 0xb, PT ;  /* 0x0000000b0000780c */ /* 0x000fc80003f25270 */
[----:B------:R-:W-:Y:S02]  /*fe70*/  SEL R2, RZ, 0x1, P1 ;  /* 0x00000001ff027807 */ /* 0x000fe40000800000 */
[----:B------:R-:W-:Y:S02]  /*fe80*/  SEL R0, R0, RZ, P1 ;  /* 0x000000ff00007207 */ /* 0x000fe40000800000 */
[----:B------:R-:W-:-:S03]  /*fe90*/  LOP3.LUT R7, R7, R2, RZ, 0x3c, !PT ;  /* 0x0000000207077212 */ /* 0x000fc600078e3cff */
[----:B0-----:R-:W-:Y:S01]  /*fea0*/  IMAD R9, R0, 0x8, R3 ;  /* 0x0000000800097824 */ /* 0x001fe200078e0203 */
[----:B------:R-:W-:Y:S01]  /*feb0*/  SHF.L.U32 R4, R7, 0x1f, RZ ;  /* 0x0000001f07047819 */ /* 0x000fe200000006ff */
[----:B-1----:R-:W-:Y:S06]  /*fec0*/  @!P0 BRA `(.L_x_318) ;  /* 0x0000000400fc8947 */ /* 0x002fec0003800000 */
.L_x_338:
        /* <DEDUP_REMOVED lines=9> */
.L_x_339:
        /* <DEDUP_REMOVED lines=9> */
.L_x_340:
        /* <DEDUP_REMOVED lines=9> */
.L_x_341:
        /* <DEDUP_REMOVED lines=9> */
.L_x_342:
        /* <DEDUP_REMOVED lines=9> */
.L_x_343:
        /* <DEDUP_REMOVED lines=9> */
.L_x_344:
[----:B------:R-:W1:Y:S01]  /*10230*/  SYNCS.PHASECHK.TRANS64.TRYWAIT P0, [R9+URZ], R4 ;  /* 0x00000004090075a7 */ /* 0x000e62000800017f */
[----:B------:R-:W-:-:S05]  /*10240*/  VIADD R0, R0, 0x1 ;  /* 0x0000000100007836 */ /* 0x000fca0000000000 */
[----:B------:R-:W-:-:S04]  /*10250*/  ISETP.NE.AND P1, PT, R0, 0xb, PT ;  /* 0x0000000b0000780c */ /* 0x000fc80003f25270 */
[----:B------:R-:W-:Y:S02]  /*10260*/  SEL R2, RZ, 0x1, P1 ;  /* 0x00000001ff027807 */ /* 0x000fe40000800000 */
[----:B------:R-:W-:Y:S02]  /*10270*/  SEL R0, R0, RZ, P1 ;  /* 0x000000ff00007207 */ /* 0x000fe40000800000 */
[----:B------:R-:W-:Y:S01]  /*10280*/  LOP3.LUT R2, R7, R2, RZ, 0x3c, !PT ;  /* 0x0000000207027212 */ /* 0x000fe200078e3cff */
[----:B-1----:R-:W-:Y:S06]  /*10290*/  @!P0 BRA `(.L_x_325) ;  /* 0x0000000400948947 */ /* 0x002fec0003800000 */
.L_x_345:
[----:B------:R-:W-:Y:S01]  /*102a0*/  IMAD R3, R0, 0x8, R3 ;  /* 0x0000000800037824 */ /* 0x000fe200078e0203 */
[----:B------:R-:W-:-:S07]  /*102b0*/  SHF.L.U32 R0, R2, 0x1f, RZ ;  /* 0x0000001f02007819 */ /* 0x000fce00000006ff */
.L_x_326:
[----:B--2---:R2:W3:Y:S02]  /*102c0*/  SYNCS.PHASECHK.TRANS64.TRYWAIT P0, [R3+URZ], R0 ;  /* 0x00000000030075a7 */ /* 0x0044e4000800017f */
[----:B---3--:R-:W-:Y:S05]  /*102d0*/  @!P0 NANOSLEEP.SYNCS 0x989680 ;  /* 0x009896800000895d */ /* 0x008fea0003900000 */
[----:B------:R-:W3:Y:S02]  /*102e0*/  @!P0 SYNCS.PHASECHK.TRANS64 P0, [R3+URZ], R0 ;  /* 0x00000000030085a7 */ /* 0x000ee4000800007f */
[----:B---3--:R-:W-:Y:S05]  /*102f0*/  @!P0 BRA `(.L_x_326) ;  /* 0xfffffffc00f08947 */ /* 0x008fea000383ffff */
.L_x_314:
[----:B------:R-:W-:Y:S05]  /*10300*/  BSYNC B0 ;  /* 0x0000000000007941 */ /* 0x000fea0003800000 */
.L_x_313:
[----:B------:R-:W-:Y:S05]  /*10310*/  EXIT ;  /* 0x000000000000794d */ /* 0x000fea0003800000 */
.L_x_16:
[----:B---3--:R-:W-:-:S04]  /*10320*/  IMAD.U32 R3, RZ, RZ, UR17 ;  /* 0x00000011ff037e24 */ /* 0x008fc8000f8e00ff */
[----:B------:R3:W4:Y:S03]  /*10330*/  SYNCS.PHASECHK.TRANS64.TRYWAIT P0, [R3+URZ+-0x8], R0 ;  /* 0xfffff800030075a7 */ /* 0x000726000800017f */
[----:B----4-:R-:W-:Y:S05]  /*10340*/  @!P0 NANOSLEEP.SYNCS 0x989680 ;  /* 0x009896800000895d */ /* 0x010fea0003900000 */
[----:B------:R-:W4:Y:S02]  /*10350*/  @!P0 SYNCS.PHASECHK.TRANS64 P0, [R3+URZ+-0x8], R0 ;  /* 0xfffff800030085a7 */ /* 0x000f24000800007f */
[----:B----4-:R-:W-:Y:S05]  /*10360*/  @!P0 BRA `(.L_x_16) ;  /* 0xfffffffc00ec8947 */ /* 0x010fea000383ffff */
[----:B------:R-:W-:Y:S05]  /*10370*/  BRA `(.L_x_327) ;  /* 0xffffff1000d07947 */ /* 0x000fea000383ffff */
.L_x_21:
[----:B-1----:R-:W-:-:S04]  /*10380*/  IMAD.U32 R3, RZ, RZ, UR6 ;  /* 0x00000006ff037e24 */ /* 0x002fc8000f8e00ff */
[----:B------:R1:W2:Y:S03]  /*10390*/  SYNCS.PHASECHK.TRANS64.TRYWAIT P0, [R3+URZ], R0 ;  /* 0x00000000030075a7 */ /* 0x0002a6000800017f */
[----:B--2---:R-:W-:Y:S05]  /*103a0*/  @!P0 NANOSLEEP.SYNCS 0x989680 ;  /* 0x009896800000895d */ /* 0x004fea0003900000 */
[----:B------:R-:W2:Y:S02]  /*103b0*/  @!P0 SYNCS.PHASECHK.TRANS64 P0, [R3+URZ], R0 ;  /* 0x00000000030085a7 */ /* 0x000ea4000800007f */
[----:B--2---:R-:W-:Y:S05]  /*103c0*/  @!P0 BRA `(.L_x_21) ;  /* 0xfffffffc00ec8947 */ /* 0x004fea000383ffff */
[----:B------:R-:W-:Y:S05]  /*103d0*/  BRA `(.L_x_20) ;  /* 0xffffff1c003c7947 */ /* 0x000fea000383ffff */
.L_x_27:
[----:B-----5:R1:W-:Y:S02]  /*103e0*/  STL [R1+0x9c], R0 ;  /* 0x00009c0001007387 */ /* 0x0203e40000100800 */
[----:B-1----:R-:W-:-:S04]  /*103f0*/  IMAD.U32 R0, RZ, RZ, UR9 ;  /* 0x00000009ff007e24 */ /* 0x002fc8000f8e00ff */
[----:B------:R1:W3:Y:S03]  /*10400*/  SYNCS.PHASECHK.TRANS64.TRYWAIT P0, [R0+URZ], R229 ;  /* 0x000000e5000075a7 */ /* 0x0002e6000800017f */
[----:B---3--:R-:W-:Y:S05]  /*10410*/  @!P0 NANOSLEEP.SYNCS 0x989680 ;  /* 0x009896800000895d */ /* 0x008fea0003900000 */
[----:B------:R1:W3:Y:S02]  /*10420*/  @!P0 SYNCS.PHASECHK.TRANS64 P0, [R0+URZ], R229 ;  /* 0x000000e5000085a7 */ /* 0x0002e4000800007f */
[----:B-1----:R1:W5:Y:S02]  /*10430*/  LDL.LU R0, [R1+0x9c] ;  /* 0x00009c0001007983 */ /* 0x0023640000300800 */
[----:B-1-3--:R-:W-:Y:S05]  /*10440*/  @!P0 BRA `(.L_x_27) ;  /* 0xfffffffc00e48947 */ /* 0x00afea000383ffff */
[----:B------:R-:W-:Y:S05]  /*10450*/  BRA `(.L_x_26) ;  /* 0xffffff2c00a47947 */ /* 0x000fea000383ffff */
.L_x_35:
[----:B---3--:R-:W-:-:S04]  /*10460*/  IMAD.U32 R25, RZ, RZ, UR17 ;  /* 0x00000011ff197e24 */ /* 0x008fc8000f8e00ff */
[----:B------:R3:W4:Y:S03]  /*10470*/  SYNCS.PHASECHK.TRANS64.TRYWAIT P0, [R25+URZ+0x8], R24 ;  /* 0x00000818190075a7 */ /* 0x000726000800017f */
[----:B----4-:R-:W-:Y:S05]  /*10480*/  @!P0 NANOSLEEP.SYNCS 0x989680 ;  /* 0x009896800000895d */ /* 0x010fea0003900000 */
[----:B------:R-:W4:Y:S02]  /*10490*/  @!P0 SYNCS.PHASECHK.TRANS64 P0, [R25+URZ+0x8], R24 ;  /* 0x00000818190085a7 */ /* 0x000f24000800007f */
[----:B----4-:R-:W-:Y:S05]  /*104a0*/  @!P0 BRA `(.L_x_35) ;  /* 0xfffffffc00ec8947 */ /* 0x010fea000383ffff */
[----:B------:R-:W-:Y:S05]  /*104b0*/  BRA `(.L_x_328) ;  /* 0xffffff50007c7947 */ /* 0x000fea000383ffff */
.L_x_300:
[----:B------:R-:W-:Y:S01]  /*104c0*/  BSSY B1, `(.L_x_329) ;  /* 0x0000006000017945 */ /* 0x000fe20003800000 */
[----:B------:R-:W-:-:S07]  /*104d0*/  IMAD.MOV.U32 R2, RZ, RZ, -0x1 ;  /* 0xffffffffff027424 */ /* 0x000fce00078e00ff */
[----:B------:R-:W-:Y:S05]  /*104e0*/  WARPSYNC.COLLECTIVE R2, `(.L_x_330) ;  /* 0x00000000020c7348 */ /* 0x000fea0003c00000 */
[----:B------:R-:W-:Y:S02]  /*104f0*/  ELECT P1, UR62, PT ;  /* 0x00000000003e782f */ /* 0x000fe40003820000 */
[----:B------:R-:W-:Y:S01]  /*10500*/  MOV R2, UR62 ;  /* 0x0000003e00027c02 */ /* 0x000fe20008000f00 */
[----:B------:R-:W-:Y:S10]  /*10510*/  ENDCOLLECTIVE ;  /* 0x000000000000791b */ /* 0x000ff40003800000 */
.L_x_330:
[----:B------:R-:W-:Y:S05]  /*10520*/  BSYNC B1 ;  /* 0x0000000000017941 */ /* 0x000fea0003800000 */
.L_x_329:
[----:B------:R-:W-:Y:S05]  /*10530*/  BRA `(.L_x_331) ;  /* 0xffffffe800cc7947 */ /* 0x000fea000383ffff */
.L_x_303:
[----:B-1----:R1:W2:Y:S02]  /*10540*/  SYNCS.PHASECHK.TRANS64.TRYWAIT P1, [R11+URZ+0x58], R4 ;  /* 0x000058040b0075a7 */ /* 0x0022a4000802017f */
[----:B--2---:R-:W-:Y:S05]  /*10550*/  @!P1 NANOSLEEP.SYNCS 0x989680 ;  /* 0x009896800000995d */ /* 0x004fea0003900000 */
[----:B------:R-:W2:Y:S02]  /*10560*/  @!P1 SYNCS.PHASECHK.TRANS64 P1, [R11+URZ+0x58], R4 ;  /* 0x000058040b0095a7 */ /* 0x000ea4000802007f */
[----:B--2---:R-:W-:Y:S05]  /*10570*/  @!P1 BRA `(.L_x_303) ;  /* 0xfffffffc00f09947 */ /* 0x004fea000383ffff */
[----:B------:R-:W-:Y:S05]  /*10580*/  BRA `(.L_x_332) ;  /* 0xffffffec00087947 */ /* 0x000fea000383ffff */
.L_x_312:
[----:B------:R-:W-:Y:S01]  /*10590*/  BSSY B0, `(.L_x_333) ;  /* 0x0000006000007945 */ /* 0x000fe20003800000 */
[----:B------:R-:W-:-:S07]  /*105a0*/  IMAD.MOV.U32 R2, RZ, RZ, -0x1 ;  /* 0xffffffffff027424 */ /* 0x000fce00078e00ff */
[----:B01----:R-:W-:Y:S05]  /*105b0*/  WARPSYNC.COLLECTIVE R2, `(.L_x_334) ;  /* 0x00000000020c7348 */ /* 0x003fea0003c00000 */
[----:B------:R-:W-:Y:S02]  /*105c0*/  ELECT P1, UR62, PT ;  /* 0x00000000003e782f */ /* 0x000fe40003820000 */
[----:B------:R-:W-:Y:S01]  /*105d0*/  MOV R2, UR62 ;  /* 0x0000003e00027c02 */ /* 0x000fe20008000f00 */
[----:B01----:R-:W-:Y:S10]  /*105e0*/  ENDCOLLECTIVE ;  /* 0x000000000000791b */ /* 0x003ff40003800000 */
.L_x_334:
[----:B------:R-:W-:Y:S05]  /*105f0*/  BSYNC B0 ;  /* 0x0000000000007941 */ /* 0x000fea0003800000 */
.L_x_333:
[----:B------:R-:W-:Y:S01]  /*10600*/  PLOP3.LUT P0, PT, P1, PT, PT, 0x80, 0x0 ;  /* 0x000000000000781c */ /* 0x000fe20000f0f070 */
[----:B------:R-:W-:-:S12]  /*10610*/  BRA `(.L_x_335) ;  /* 0xfffffff4008c7947 */ /* 0x000fd8000383ffff */
.L_x_316:
[----:B0-----:R0:W1:Y:S02]  /*10620*/  SYNCS.PHASECHK.TRANS64.TRYWAIT P0, [R7+URZ], R2 ;  /* 0x00000002070075a7 */ /* 0x001064000800017f */
[----:B-1----:R-:W-:Y:S05]  /*10630*/  @!P0 NANOSLEEP.SYNCS 0x989680 ;  /* 0x009896800000895d */ /* 0x002fea0003900000 */
[----:B------:R-:W1:Y:S02]  /*10640*/  @!P0 SYNCS.PHASECHK.TRANS64 P0, [R7+URZ], R2 ;  /* 0x00000002070085a7 */ /* 0x000e64000800007f */
[----:B-1----:R-:W-:Y:S05]  /*10650*/  @!P0 BRA `(.L_x_316) ;  /* 0xfffffffc00f08947 */ /* 0x002fea000383ffff */
[----:B------:R-:W-:Y:S05]  /*10660*/  BRA `(.L_x_336) ;  /* 0xfffffff400d07947 */ /* 0x000fea000383ffff */
.L_x_317:
[----:B0-----:R0:W1:Y:S02]  /*10670*/  SYNCS.PHASECHK.TRANS64.TRYWAIT P0, [R9+URZ], R4 ;  /* 0x00000004090075a7 */ /* 0x001064000800017f */
[----:B-1----:R-:W-:Y:S05]  /*10680*/  @!P0 NANOSLEEP.SYNCS 0x989680 ;  /* 0x009896800000895d */ /* 0x002fea0003900000 */
[----:B------:R-:W1:Y:S02]  /*10690*/  @!P0 SYNCS.PHASECHK.TRANS64 P0, [R9+URZ], R4 ;  /* 0x00000004090085a7 */ /* 0x000e64000800007f */
[----:B-1----:R-:W-:Y:S05]  /*106a0*/  @!P0 BRA `(.L_x_317) ;  /* 0xfffffffc00f08947 */ /* 0x002fea000383ffff */
[----:B------:R-:W-:Y:S05]  /*106b0*/  BRA `(.L_x_337) ;  /* 0xfffffff400e07947 */ /* 0x000fea000383ffff */
.L_x_318:
[----:B0-----:R0:W1:Y:S02]  /*106c0*/  SYNCS.PHASECHK.TRANS64.TRYWAIT P0, [R6+URZ], R5 ;  /* 0x00000005060075a7 */ /* 0x001064000800017f */
[----:B-1----:R-:W-:Y:S05]  /*106d0*/  @!P0 NANOSLEEP.SYNCS 0x989680 ;  /* 0x009896800000895d */ /* 0x002fea0003900000 */
[----:B------:R-:W1:Y:S02]  /*106e0*/  @!P0 SYNCS.PHASECHK.TRANS64 P0, [R6+URZ], R5 ;  /* 0x00000005060085a7 */ /* 0x000e64000800007f */
[----:B-1----:R-:W-:Y:S05]  /*106f0*/  @!P0 BRA `(.L_x_318) ;  /* 0xfffffffc00f08947 */ /* 0x002fea000383ffff */
[----:B------:R-:W-:Y:S05]  /*10700*/  BRA `(.L_x_338) ;  /* 0xfffffff400f07947 */ /* 0x000fea000383ffff */
.L_x_319:
[----:B0-----:R0:W1:Y:S02]  /*10710*/  SYNCS.PHASECHK.TRANS64.TRYWAIT P0, [R9+URZ], R4 ;  /* 0x00000004090075a7 */ /* 0x001064000800017f */
[----:B-1----:R-:W-:Y:S05]  /*10720*/  @!P0 NANOSLEEP.SYNCS 0x989680 ;  /* 0x009896800000895d */ /* 0x002fea0003900000 */
[----:B------:R-:W1:Y:S02]  /*10730*/  @!P0 SYNCS.PHASECHK.TRANS64 P0, [R9+URZ], R4 ;  /* 0x00000004090085a7 */ /* 0x000e64000800007f */
[----:B-1----:R-:W-:Y:S05]  /*10740*/  @!P0 BRA `(.L_x_319) ;  /* 0xfffffffc00f08947 */ /* 0x002fea000383ffff */
[----:B------:R-:W-:Y:S05]  /*10750*/  BRA `(.L_x_339) ;  /* 0xfffffff800007947 */ /* 0x000fea000383ffff */
.L_x_320:
[----:B0-----:R0:W1:Y:S02]  /*10760*/  SYNCS.PHASECHK.TRANS64.TRYWAIT P0, [R6+URZ], R5 ;  /* 0x00000005060075a7 */ /* 0x001064000800017f */
[----:B-1----:R-:W-:Y:S05]  /*10770*/  @!P0 NANOSLEEP.SYNCS 0x989680 ;  /* 0x009896800000895d */ /* 0x002fea0003900000 */
[----:B------:R-:W1:Y:S02]  /*10780*/  @!P0 SYNCS.PHASECHK.TRANS64 P0, [R6+URZ], R5 ;  /* 0x00000005060085a7 */ /* 0x000e64000800007f */
[----:B-1----:R-:W-:Y:S05]  /*10790*/  @!P0 BRA `(.L_x_320) ;  /* 0xfffffffc00f08947 */ /* 0x002fea000383ffff */
[----:B------:R-:W-:Y:S05]  /*107a0*/  BRA `(.L_x_340) ;  /* 0xfffffff800107947 */ /* 0x000fea000383ffff */
.L_x_321:
[----:B0-----:R0:W1:Y:S02]  /*107b0*/  SYNCS.PHASECHK.TRANS64.TRYWAIT P0, [R9+URZ], R4 ;  /* 0x00000004090075a7 */ /* 0x001064000800017f */
[----:B-1----:R-:W-:Y:S05]  /*107c0*/  @!P0 NANOSLEEP.SYNCS 0x989680 ;  /* 0x009896800000895d */ /* 0x002fea0003900000 */
[----:B------:R-:W1:Y:S02]  /*107d0*/  @!P0 SYNCS.PHASECHK.TRANS64 P0, [R9+URZ], R4 ;  /* 0x00000004090085a7 */ /* 0x000e64000800007f */
[----:B-1----:R-:W-:Y:S05]  /*107e0*/  @!P0 BRA `(.L_x_321) ;  /* 0xfffffffc00f08947 */ /* 0x002fea000383ffff */
[----:B------:R-:W-:Y:S05]  /*107f0*/  BRA `(.L_x_341) ;  /* 0xfffffff800207947 */ /* 0x000fea000383ffff */
.L_x_322:
[----:B0-----:R0:W1:Y:S02]  /*10800*/  SYNCS.PHASECHK.TRANS64.TRYWAIT P0, [R6+URZ], R5 ;  /* 0x00000005060075a7 */ /* 0x001064000800017f */
[----:B-1----:R-:W-:Y:S05]  /*10810*/  @!P0 NANOSLEEP.SYNCS 0x989680 ;  /* 0x009896800000895d */ /* 0x002fea0003900000 */
[----:B------:R-:W1:Y:S02]  /*10820*/  @!P0 SYNCS.PHASECHK.TRANS64 P0, [R6+URZ], R5 ;  /* 0x00000005060085a7 */ /* 0x000e64000800007f */
[----:B-1----:R-:W-:Y:S05]  /*10830*/  @!P0 BRA `(.L_x_322) ;  /* 0xfffffffc00f08947 */ /* 0x002fea000383ffff */
[----:B------:R-:W-:Y:S05]  /*10840*/  BRA `(.L_x_342) ;  /* 0xfffffff800307947 */ /* 0x000fea000383ffff */
.L_x_323:
[----:B0-----:R0:W1:Y:S02]  /*10850*/  SYNCS.PHASECHK.TRANS64.TRYWAIT P0, [R9+URZ], R4 ;  /* 0x00000004090075a7 */ /* 0x001064000800017f */
[----:B-1----:R-:W-:Y:S05]  /*10860*/  @!P0 NANOSLEEP.SYNCS 0x989680 ;  /* 0x009896800000895d */ /* 0x002fea0003900000 */
[----:B------:R-:W1:Y:S02]  /*10870*/  @!P0 SYNCS.PHASECHK.TRANS64 P0, [R9+URZ], R4 ;  /* 0x00000004090085a7 */ /* 0x000e64000800007f */
[----:B-1----:R-:W-:Y:S05]  /*10880*/  @!P0 BRA `(.L_x_323) ;  /* 0xfffffffc00f08947 */ /* 0x002fea000383ffff */
[----:B------:R-:W-:Y:S05]  /*10890*/  BRA `(.L_x_343) ;  /* 0xfffffff800407947 */ /* 0x000fea000383ffff */
.L_x_324:
[----:B0-----:R0:W1:Y:S02]  /*108a0*/  SYNCS.PHASECHK.TRANS64.TRYWAIT P0, [R6+URZ], R5 ;  /* 0x00000005060075a7 */ /* 0x001064000800017f */
[----:B-1----:R-:W-:Y:S05]  /*108b0*/  @!P0 NANOSLEEP.SYNCS 0x989680 ;  /* 0x009896800000895d */ /* 0x002fea0003900000 */
[----:B------:R-:W1:Y:S02]  /*108c0*/  @!P0 SYNCS.PHASECHK.TRANS64 P0, [R6+URZ], R5 ;  /* 0x00000005060085a7 */ /* 0x000e64000800007f */
[----:B-1----:R-:W-:Y:S05]  /*108d0*/  @!P0 BRA `(.L_x_324) ;  /* 0xfffffffc00f08947 */ /* 0x002fea000383ffff */
[----:B------:R-:W-:Y:S05]  /*108e0*/  BRA `(.L_x_344) ;  /* 0xfffffff800507947 */ /* 0x000fea000383ffff */
.L_x_325:
[----:B-1----:R1:W2:Y:S02]  /*108f0*/  SYNCS.PHASECHK.TRANS64.TRYWAIT P0, [R9+URZ], R4 ;  /* 0x00000004090075a7 */ /* 0x0022a4000800017f */
[----:B--2---:R-:W-:Y:S05]  /*10900*/  @!P0 NANOSLEEP.SYNCS 0x989680 ;  /* 0x009896800000895d */ /* 0x004fea0003900000 */
[----:B------:R-:W2:Y:S02]  /*10910*/  @!P0 SYNCS.PHASECHK.TRANS64 P0, [R9+URZ], R4 ;  /* 0x00000004090085a7 */ /* 0x000ea4000800007f */
[----:B--2---:R-:W-:Y:S05]  /*10920*/  @!P0 BRA `(.L_x_325) ;  /* 0xfffffffc00f08947 */ /* 0x004fea000383ffff */
[----:B------:R-:W-:Y:S05]  /*10930*/  BRA `(.L_x_345) ;  /* 0xfffffff800587947 */ /* 0x000fea000383ffff */
.L_x_346:
[----:B------:R-:W-:-:S00]  /*10940*/  BRA `(.L_x_346) ;  /* 0xfffffffc00fc7947 */ /* 0x000fc0000383ffff */
[----:B------:R-:W-:-:S00]  /*10950*/  NOP ;  /* 0x0000000000007918 */ /* 0x000fc00000000000 */
        /* <DEDUP_REMOVED lines=10> */
.L_x_347:


//--------------------- .nv.shared._ZN7cutlass13device_kernelINS_4gemm6kernel13GemmUniversalIN4cute5tupleIJiiiiEEENS1_10collective13CollectiveMmaINS1_37MainloopSm90TmaGmmaWarpSpecializedFP8ILi11ENS5_IJNS4_1CILi1EEESB_SB_EEENS1_32KernelTmaWarpSpecializedPingpongEEENS5_IJNSA_ILi64EEENSA_ILi256EEESF_EEENS_12float_e5m2_tENS5_IJlSB_lEEESI_SJ_NS4_8TiledMMAINS4_8MMA_AtomIJNS4_4SM904GMMA31MMA_64x256x32_F32E5M2E5M2_SS_TNILNSN_7ScaleInE1ELSP_1EEEEEENS4_6LayoutISC_NS5_IJNSA_ILi0EEEST_ST_EEEEENS5_IJNS4_10UnderscoreESW_SW_EEEEENS4_13SM90_TMA_LOADENS4_14ComposedLayoutINS4_7SwizzleILi2ELi4ELi3EEENS4_18smem_ptr_flag_bitsILi8EEENSS_INS5_IJNSA_ILi8EEESF_EEENS5_IJSF_SB_EEEEEEEvNS4_8identityESZ_S19_vS1A_EENS_8epilogue10collective6detail29Sm90TmaWarpSpecializedAdapterINS1D_15DefaultEpilogueISI_SJ_SJ_NS1C_6thread17LinearCombinationISI_Li1EffLNS1H_9ScaleType4KindE0ELNS_15FloatRoundStyleE2ESI_EENS1_15EpilogueDefaultEEEEEvvEEEEvNT_6ParamsE --------------------------
	.section	.nv.shared._ZN7cutlass13device_kernelINS_4gemm6kernel13GemmUniversalIN4cute5tupleIJiiiiEEENS1_10collective13CollectiveMmaINS1_37MainloopSm90TmaGmmaWarpSpecializedFP8ILi11ENS5_IJNS4_1CILi1EEESB_SB_EEENS1_32KernelTmaWarpSpecializedPingpongEEENS5_IJNSA_ILi64EEENSA_ILi256EEESF_EEENS_12float_e5m2_tENS5_IJlSB_lEEESI_SJ_NS4_8TiledMMAINS4_8MMA_AtomIJNS4_4SM904GMMA31MMA_64x256x32_F32E5M2E5M2_SS_TNILNSN_7ScaleInE1ELSP_1EEEEEENS4_6LayoutISC_NS5_IJNSA_ILi0EEEST_ST_EEEEENS5_IJNS4_10UnderscoreESW_SW_EEEEENS4_13SM90_TMA_LOADENS4_14ComposedLayoutINS4_7SwizzleILi2ELi4ELi3EEENS4_18smem_ptr_flag_bitsILi8EEENSS_INS5_IJNSA_ILi8EEESF_EEENS5_IJSF_SB_EEEEEEEvNS4_8identityESZ_S19_vS1A_EENS_8epilogue10collective6detail29Sm90TmaWarpSpecializedAdapterINS1D_15DefaultEpilogueISI_SJ_SJ_NS1C_6thread17LinearCombinationISI_Li1EffLNS1H_9ScaleType4KindE0ELNS_15FloatRoundStyleE2ESI_EENS1_15EpilogueDefaultEEEEEvvEEEEvNT_6ParamsE,"aw",@nobits
	.sectionflags	@""
	.align	16
	.zero		1024


//--------------------- .nv.shared.reserved.0     --------------------------
	.section	.nv.shared.reserved.0,"aw",@nobits
	.weak		__nv_reservedSMEM_offset_0_alias
	.size		__nv_reservedSMEM_offset_0_alias, 0, 0
	.other		__nv_reservedSMEM_offset_0_alias,@"STO_CUDA_RESERVED_SHARED STV_DEFAULT"
__nv_reservedSMEM_offset_0_alias:
	.zero		0


//--------------------- .nv.global                --------------------------
	.section	.nv.global,"aw",@nobits
.nv.global:
	.type		_ZN40_INTERNAL_1e0cdd89_4_k_cu_08edb271_221054cute1_E,@object
	.size		_ZN40_INTERNAL_1e0cdd89_4_k_cu_08edb271_221054cute1_E,(_ZN40_INTERNAL_1e0cdd89_4_k_cu_08edb271_221054cuda3std3__45__cpo6cbeginE - _ZN40_INTERNAL_1e0cdd89_4_k_cu_08edb271_221054cute1_E)
_ZN40_INTERNAL_1e0cdd89_4_k_cu_08edb271_221054cute1_E:
	.zero		1
	.type		_ZN40_INTERNAL_1e0cdd89_4_k_cu_08edb271_221054cuda3std3__45__cpo6cbeginE,@object
	.size		_ZN40_INTERNAL_1e0cdd89_4_k_cu_08edb271_221054cuda3std3__45__cpo6cbeginE,(_ZN40_INTERNAL_1e0cdd89_4_k_cu_08edb271_221054cuda3std3__48in_placeE - _ZN40_INTERNAL_1e0cdd89_4_k_cu_08edb271_221054cuda3std3__45__cpo6cbeginE)
_ZN40_INTERNAL_1e0cdd89_4_k_cu_08edb271_221054cuda3std3__45__cpo6cbeginE:
	.zero		1
	.type		_ZN40_INTERNAL_1e0cdd89_4_k_cu_08edb271_221054cuda3std3__48in_placeE,@object
	.size		_ZN40_INTERNAL_1e0cdd89_4_k_cu_08edb271_221054cuda3std3__48in_placeE,(_ZN40_INTERNAL_1e0cdd89_4_k_cu_08edb271_221054cuda3std6ranges3__45__cpo9iter_moveE - _ZN40_INTERNAL_1e0cdd89_4_k_cu_08edb271_221054cuda3std3__48in_placeE)
_ZN40_INTERNAL_1e0cdd89_4_k_cu_08edb271_221054cuda3std3__48in_placeE:
	.zero		1
	.type		_ZN40_INTERNAL_1e0cdd89_4_k_cu_08edb271_221054cuda3std6ranges3__45__cpo9iter_moveE,@object
	.size		_ZN40_INTERNAL_1e0cdd89_4_k_cu_08edb271_221054cuda3std6ranges3__45__cpo9iter_moveE,(_ZN40_INTERNAL_1e0cdd89_4_k_cu_08edb271_221054cuda3std3__45__cpo5beginE - _ZN40_INTERNAL_1e0cdd89_4_k_cu_08edb271_221054cuda3std6ranges3__45__cpo9iter_moveE)
_ZN40_INTERNAL_1e0cdd89_4_k_cu_08edb271_221054cuda3std6ranges3__45__cpo9iter_moveE:
	.zero		1
	.type		_ZN40_INTERNAL_1e0cdd89_4_k_cu_08edb271_221054cuda3std3__45__cpo5beginE,@object
	.size		_ZN40_INTERNAL_1e0cdd89_4_k_cu_08edb271_221054cuda3std3__45__cpo5beginE,(_ZN40_INTERNAL_1e0cdd89_4_k_cu_08edb271_221054cuda3std3__442_GLOBAL__N__1e0cdd89_4_k_cu_08edb271_221056ignoreE - _ZN40_INTERNAL_1e0cdd89_4_k_cu_08edb271_221054cuda3std3__45__cpo5beginE)
_ZN40_INTERNAL_1e0cdd89_4_k_cu_08edb271_221054cuda3std3__45__cpo5beginE:
	.zero		1
	.type		_ZN40_INTERNAL_1e0cdd89_4_k_cu_08edb271_221054cuda3std3__442_GLOBAL__N__1e0cdd89_4_k_cu_08edb271_221056ignoreE,@object
	.size		_ZN40_INTERNAL_1e0cdd89_4_k_cu_08edb271_221054cuda3std3__442_GLOBAL__N__1e0cdd89_4_k_cu_08edb271_221056ignoreE,(_ZN40_INTERNAL_1e0cdd89_4_k_cu_08edb271_221054cute7productE - _ZN40_INTERNAL_1e0cdd89_4_k_cu_08edb271_221054cuda3std3__442_GLOBAL__N__1e0cdd89_4_k_cu_08edb271_221056ignoreE)
_ZN40_INTERNAL_1e0cdd89_4_k_cu_08edb271_221054cuda3std3__442_GLOBAL__N__1e0cdd89_4_k_cu_08edb271_221056ignoreE:
	.zero		1
	.type		_ZN40_INTERNAL_1e0cdd89_4_k_cu_08edb271_221054cute7productE,@object
	.size		_ZN40_INTERNAL_1e0cdd89_4_k_cu_08edb271_221054cute7productE,(_ZN40_INTERNAL_1e0cdd89_4_k_cu_08edb271_221054cuda3std3__45__cpo3endE - _ZN40_INTERNAL_1e0cdd89_4_k_cu_08edb271_221054cute7productE)
_ZN40_INTERNAL_1e0cdd89_4_k_cu_08edb271_221054cute7productE:
	.zero		1
	.type		_ZN40_INTERNAL_1e0cdd89_4_k_cu_08edb271_221054cuda3std3__45__cpo3endE,@object
	.size		_ZN40_INTERNAL_1e0cdd89_4_k_cu_08edb271_221054cuda3std3__45__cpo3endE,(_ZN40_INTERNAL_1e0cdd89_4_k_cu_08edb271_221054cuda3std3__419piecewise_constructE - _ZN40_INTERNAL_1e0cdd89_4_k_cu_08edb271_221054cuda3std3__45__cpo3endE)
_ZN40_INTERNAL_1e0cdd89_4_k_cu_08edb271_221054cuda3std3__45__cpo3endE:
	.zero		1
	.type		_ZN40_INTERNAL_1e0cdd89_4_k_cu_08edb271_221054cuda3std3__419piecewise_constructE,@object
	.size		_ZN40_INTERNAL_1e0cdd89_4_k_cu_08edb271_221054cuda3std3__419piecewise_constructE,(_ZN40_INTERNAL_1e0cdd89_4_k_cu_08edb271_221054cuda3std3__45__cpo4cendE - _ZN40_INTERNAL_1e0cdd89_4_k_cu_08edb271_221054cuda3std3__419piecewise_constructE)
_ZN40_INTERNAL_1e0cdd89_4_k_cu_08edb271_221054cuda3std3__419piecewise_constructE:
	.zero		1
	.type		_ZN40_INTERNAL_1e0cdd89_4_k_cu_08edb271_221054cuda3std3__45__cpo4cendE,@object
	.size		_ZN40_INTERNAL_1e0cdd89_4_k_cu_08edb271_221054cuda3std3__45__cpo4cendE,(_ZN40_INTERNAL_1e0cdd89_4_k_cu_08edb271_221054cuda3std6ranges3__45__cpo4swapE - _ZN40_INTERNAL_1e0cdd89_4_k_cu_08edb271_221054cuda3std3__45__cpo4cendE)
_ZN40_INTERNAL_1e0cdd89_4_k_cu_08edb271_221054cuda3std3__45__cpo4cendE:
	.zero		1
	.type		_ZN40_INTERNAL_1e0cdd89_4_k_cu_08edb271_221054cuda3std6ranges3__45__cpo4swapE,@object
	.size		_ZN40_INTERNAL_1e0cdd89_4_k_cu_08edb271_221054cuda3std6ranges3__45__cpo4swapE,(.L_7 - _ZN40_INTERNAL_1e0cdd89_4_k_cu_08edb271_221054cuda3std6ranges3__45__cpo4swapE)
_ZN40_INTERNAL_1e0cdd89_4_k_cu_08edb271_221054cuda3std6ranges3__45__cpo4swapE:
	.zero		1
.L_7:


//--------------------- .nv.constant0._ZN7cutlass13device_kernelINS_4gemm6kernel13GemmUniversalIN4cute5tupleIJiiiiEEENS1_10collective13CollectiveMmaINS1_37MainloopSm90TmaGmmaWarpSpecializedFP8ILi11ENS5_IJNS4_1CILi1EEESB_SB_EEENS1_32KernelTmaWarpSpecializedPingpongEEENS5_IJNSA_ILi64EEENSA_ILi256EEESF_EEENS_12float_e5m2_tENS5_IJlSB_lEEESI_SJ_NS4_8TiledMMAINS4_8MMA_AtomIJNS4_4SM904GMMA31MMA_64x256x32_F32E5M2E5M2_SS_TNILNSN_7ScaleInE1ELSP_1EEEEEENS4_6LayoutISC_NS5_IJNSA_ILi0EEEST_ST_EEEEENS5_IJNS4_10UnderscoreESW_SW_EEEEENS4_13SM90_TMA_LOADENS4_14ComposedLayoutINS4_7SwizzleILi2ELi4ELi3EEENS4_18smem_ptr_flag_bitsILi8EEENSS_INS5_IJNSA_ILi8EEESF_EEENS5_IJSF_SB_EEEEEEEvNS4_8identityESZ_S19_vS1A_EENS_8epilogue10collective6detail29Sm90TmaWarpSpecializedAdapterINS1D_15DefaultEpilogueISI_SJ_SJ_NS1C_6thread17LinearCombinationISI_Li1EffLNS1H_9ScaleType4KindE0ELNS_15FloatRoundStyleE2ESI_EENS1_15EpilogueDefaultEEEEEvvEEEEvNT_6ParamsE --------------------------
	.section	.nv.constant0._ZN7cutlass13device_kernelINS_4gemm6kernel13GemmUniversalIN4cute5tupleIJiiiiEEENS1_10collective13CollectiveMmaINS1_37MainloopSm90TmaGmmaWarpSpecializedFP8ILi11ENS5_IJNS4_1CILi1EEESB_SB_EEENS1_32KernelTmaWarpSpecializedPingpongEEENS5_IJNSA_ILi64EEENSA_ILi256EEESF_EEENS_12float_e5m2_tENS5_IJlSB_lEEESI_SJ_NS4_8TiledMMAINS4_8MMA_AtomIJNS4_4SM904GMMA31MMA_64x256x32_F32E5M2E5M2_SS_TNILNSN_7ScaleInE1ELSP_1EEEEEENS4_6LayoutISC_NS5_IJNSA_ILi0EEEST_ST_EEEEENS5_IJNS4_10UnderscoreESW_SW_EEEEENS4_13SM90_TMA_LOADENS4_14ComposedLayoutINS4_7SwizzleILi2ELi4ELi3EEENS4_18smem_ptr_flag_bitsILi8EEENSS_INS5_IJNSA_ILi8EEESF_EEENS5_IJSF_SB_EEEEEEEvNS4_8identityESZ_S19_vS1A_EENS_8epilogue10collective6detail29Sm90TmaWarpSpecializedAdapterINS1D_15DefaultEpilogueISI_SJ_SJ_NS1C_6thread17LinearCombinationISI_Li1EffLNS1H_9ScaleType4KindE0ELNS_15FloatRoundStyleE2ESI_EENS1_15EpilogueDefaultEEEEEvvEEEEvNT_6ParamsE,"a",@progbits
	.sectionflags	@""
	.align	4
.nv.constant0._ZN7cutlass13device_kernelINS_4gemm6kernel13GemmUniversalIN4cute5tupleIJiiiiEEENS1_10collective13CollectiveMmaINS1_37MainloopSm90TmaGmmaWarpSpecializedFP8ILi11ENS5_IJNS4_1CILi1EEESB_SB_EEENS1_32KernelTmaWarpSpecializedPingpongEEENS5_IJNSA_ILi64EEENSA_ILi256EEESF_EEENS_12float_e5m2_tENS5_IJlSB_lEEESI_SJ_NS4_8TiledMMAINS4_8MMA_AtomIJNS4_4SM904GMMA31MMA_64x256x32_F32E5M2E5M2_SS_TNILNSN_7ScaleInE1ELSP_1EEEEEENS4_6LayoutISC_NS5_IJNSA_ILi0EEEST_ST_EEEEENS5_IJNS4_10UnderscoreESW_SW_EEEEENS4_13SM90_TMA_LOADENS4_14ComposedLayoutINS4_7SwizzleILi2ELi4ELi3EEENS4_18smem_ptr_flag_bitsILi8EEENSS_INS5_IJNSA_ILi8EEESF_EEENS5_IJSF_SB_EEEEEEEvNS4_8identityESZ_S19_vS1A_EENS_8epilogue10collective6detail29Sm90TmaWarpSpecializedAdapterINS1D_15DefaultEpilogueISI_SJ_SJ_NS1C_6thread17LinearCombinationISI_Li1EffLNS1H_9ScaleType4KindE0ELNS_15FloatRoundStyleE2ESI_EENS1_15EpilogueDefaultEEEEEvvEEEEvNT_6ParamsE:
	.zero		1664


//--------------------- SYMBOLS --------------------------

	.type		.nv.reservedSmem.offset0,@object
	.size		.nv.reservedSmem.offset0,0x4
